	.target	sm_100

	.elftype	@"ET_EXEC"


//--------------------- .note.nv.tkinfo           --------------------------
	.section	.note.nv.tkinfo,"",@"SHT_NOTE"
	.sectionflags	@"SHF_NOTE_NV_TKINFO"
	.tkinfo
        /*0018*/ 	.word	0x00000081
        /*0030*/ 	.string	""
        /*0030*/ 	.string	"ptxas"
        /*0030*/ 	.string	"Cuda compilation tools, release 12.9, V12.9.86"
        /*0030*/ 	.string	"Build cuda_12.9.r12.9/compiler.36037853_0"
        /*0030*/ 	.string	"-regUsageLevel 10 -arch sm_100f -m 64 "



//--------------------- .note.nv.cuver            --------------------------
	.section	.note.nv.cuver,"",@"SHT_NOTE"
	.sectionflags	@"SHF_NOTE_NV_CUVER"
        /*0018*/ 	.short	0x0001
        /*001a*/ 	.short	0x0064
        /*001c*/ 	.short	0x0001
        /*001e*/ 	.short	0x0000
        /*0020*/ 	.short	0x0001
        /*0022*/ 	.short	0x0000


//--------------------- .nv.info                  --------------------------
	.section	.nv.info,"",@"SHT_CUDA_INFO"
	.align	4


	//----- nvinfo : EIATTR_REGCOUNT
	.align		4
        /*0000*/ 	.byte	0x04, 0x2f
        /*0002*/ 	.short	(.L_15 - .L_14)
	.align		4
.L_14:
        /*0004*/ 	.word	index@(_ZN9deep_gemm24sm100_fp8_gemm_1d1d_implILN4cute4UMMA5MajorE0ELS3_0ELj0ELj4096ELj7168ELj128ELj192ELj128ELj1ELj128ELj128ELj128ELj4ELj128ELj128ELj1ELb0ELj140ELNS_8GemmTypeE0ELb0EN7cutlass10bfloat16_tENS_16EpilogueIdentityEEEvPijjj14CUtensorMap_stS9_S9_S9_S9_)
        /*0008*/ 	.word	0x0000002f


	//----- nvinfo : EIATTR_FRAME_SIZE
	.align		4
.L_15:
        /*000c*/ 	.byte	0x04, 0x11
        /*000e*/ 	.short	(.L_17 - .L_16)
	.align		4
.L_16:
        /*0010*/ 	.word	index@($__internal_3_$__cuda_sm20_div_u16)
        /*0014*/ 	.word	0x00000000


	//----- nvinfo : EIATTR_FRAME_SIZE
	.align		4
.L_17:
        /*0018*/ 	.byte	0x04, 0x11
        /*001a*/ 	.short	(.L_19 - .L_18)
	.align		4
.L_18:
        /*001c*/ 	.word	index@($__internal_2_$__cuda_sm10x_tcgen05_guardrail_trap_unallocated_columns_being_dealloced)
        /*0020*/ 	.word	0x00000000


	//----- nvinfo : EIATTR_FRAME_SIZE
	.align		4
.L_19:
        /*0024*/ 	.byte	0x04, 0x11
        /*0026*/ 	.short	(.L_21 - .L_20)
	.align		4
.L_20:
        /*0028*/ 	.word	index@($__internal_1_$__cuda_sm10x_tcgen05_guardrail_trap_phase_invalid_during_alloc)
        /*002c*/ 	.word	0x00000000


	//----- nvinfo : EIATTR_FRAME_SIZE
	.align		4
.L_21:
        /*0030*/ 	.byte	0x04, 0x11
        /*0032*/ 	.short	(.L_23 - .L_22)
	.align		4
.L_22:
        /*0034*/ 	.word	index@($__internal_0_$__cuda_sm10x_tcgen05_guardrail_trap_col_being_dealloced_not_returned_by_alloc)
        /*0038*/ 	.word	0x00000000


	//----- nvinfo : EIATTR_FRAME_SIZE
	.align		4
.L_23:
        /*003c*/ 	.byte	0x04, 0x11
        /*003e*/ 	.short	(.L_25 - .L_24)
	.align		4
.L_24:
        /*0040*/ 	.word	index@(_ZN9deep_gemm24sm100_fp8_gemm_1d1d_implILN4cute4UMMA5MajorE0ELS3_0ELj0ELj4096ELj7168ELj128ELj192ELj128ELj1ELj128ELj128ELj128ELj4ELj128ELj128ELj1ELb0ELj140ELNS_8GemmTypeE0ELb0EN7cutlass10bfloat16_tENS_16EpilogueIdentityEEEvPijjj14CUtensorMap_stS9_S9_S9_S9_)
        /*0044*/ 	.word	0x00000000


	//----- nvinfo : EIATTR_MIN_STACK_SIZE
	.align		4
.L_25:
        /*0048*/ 	.byte	0x04, 0x12
        /*004a*/ 	.short	(.L_27 - .L_26)
	.align		4
.L_26:
        /*004c*/ 	.word	index@(_ZN9deep_gemm24sm100_fp8_gemm_1d1d_implILN4cute4UMMA5MajorE0ELS3_0ELj0ELj4096ELj7168ELj128ELj192ELj128ELj1ELj128ELj128ELj128ELj4ELj128ELj128ELj1ELb0ELj140ELNS_8GemmTypeE0ELb0EN7cutlass10bfloat16_tENS_16EpilogueIdentityEEEvPijjj14CUtensorMap_stS9_S9_S9_S9_)
        /*0050*/ 	.word	0x00000000
.L_27:


//--------------------- .nv.info._ZN9deep_gemm24sm100_fp8_gemm_1d1d_implILN4cute4UMMA5MajorE0ELS3_0ELj0ELj4096ELj7168ELj128ELj192ELj128ELj1ELj128ELj128ELj128ELj4ELj128ELj128ELj1ELb0ELj140ELNS_8GemmTypeE0ELb0EN7cutlass10bfloat16_tENS_16EpilogueIdentityEEEvPijjj14CUtensorMap_stS9_S9_S9_S9_ --------------------------
	.section	.nv.info._ZN9deep_gemm24sm100_fp8_gemm_1d1d_implILN4cute4UMMA5MajorE0ELS3_0ELj0ELj4096ELj7168ELj128ELj192ELj128ELj1ELj128ELj128ELj128ELj4ELj128ELj128ELj1ELb0ELj140ELNS_8GemmTypeE0ELb0EN7cutlass10bfloat16_tENS_16EpilogueIdentityEEEvPijjj14CUtensorMap_stS9_S9_S9_S9_,"",@"SHT_CUDA_INFO"
	.sectionflags	@""
	.align	4


	//----- nvinfo : EIATTR_CUDA_API_VERSION
	.align		4
        /*0000*/ 	.byte	0x04, 0x37
        /*0002*/ 	.short	(.L_29 - .L_28)
.L_28:
        /*0004*/ 	.word	0x00000081


	//----- nvinfo : EIATTR_KPARAM_INFO
	.align		4
.L_29:
        /*0008*/ 	.byte	0x04, 0x17
        /*000a*/ 	.short	(.L_31 - .L_30)
.L_30:
        /*000c*/ 	.word	0x00000000
        /*0010*/ 	.short	0x0008
        /*0012*/ 	.short	0x0240
        /*0014*/ 	.byte	0x00, 0xf0, 0x01, 0x02


	//----- nvinfo : EIATTR_KPARAM_INFO
	.align		4
.L_31:
        /*0018*/ 	.byte	0x04, 0x17
        /*001a*/ 	.short	(.L_33 - .L_32)
.L_32:
        /*001c*/ 	.word	0x00000000
        /*0020*/ 	.short	0x0007
        /*0022*/ 	.short	0x01c0
        /*0024*/ 	.byte	0x00, 0xf0, 0x01, 0x02


	//----- nvinfo : EIATTR_KPARAM_INFO
	.align		4
.L_33:
        /*0028*/ 	.byte	0x04, 0x17
        /*002a*/ 	.short	(.L_35 - .L_34)
.L_34:
        /*002c*/ 	.word	0x00000000
        /*0030*/ 	.short	0x0006
        /*0032*/ 	.short	0x0140
        /*0034*/ 	.byte	0x00, 0xf0, 0x01, 0x02


	//----- nvinfo : EIATTR_KPARAM_INFO
	.align		4
.L_35:
        /*0038*/ 	.byte	0x04, 0x17
        /*003a*/ 	.short	(.L_37 - .L_36)
.L_36:
        /*003c*/ 	.word	0x00000000
        /*0040*/ 	.short	0x0005
        /*0042*/ 	.short	0x00c0
        /*0044*/ 	.byte	0x00, 0xf0, 0x01, 0x02


	//----- nvinfo : EIATTR_KPARAM_INFO
	.align		4
.L_37:
        /*0048*/ 	.byte	0x04, 0x17
        /*004a*/ 	.short	(.L_39 - .L_38)
.L_38:
        /*004c*/ 	.word	0x00000000
        /*0050*/ 	.short	0x0004
        /*0052*/ 	.short	0x0040
        /*0054*/ 	.byte	0x00, 0xf0, 0x01, 0x02


	//----- nvinfo : EIATTR_KPARAM_INFO
	.align		4
.L_39:
        /*0058*/ 	.byte	0x04, 0x17
        /*005a*/ 	.short	(.L_41 - .L_40)
.L_40:
        /*005c*/ 	.word	0x00000000
        /*0060*/ 	.short	0x0003
        /*0062*/ 	.short	0x0010
        /*0064*/ 	.byte	0x00, 0xf0, 0x11, 0x00


	//----- nvinfo : EIATTR_KPARAM_INFO
	.align		4
.L_41:
        /*0068*/ 	.byte	0x04, 0x17
        /*006a*/ 	.short	(.L_43 - .L_42)
.L_42:
        /*006c*/ 	.word	0x00000000
        /*0070*/ 	.short	0x0002
        /*0072*/ 	.short	0x000c
        /*0074*/ 	.byte	0x00, 0xf0, 0x11, 0x00


	//----- nvinfo : EIATTR_KPARAM_INFO
	.align		4
.L_43:
        /*0078*/ 	.byte	0x04, 0x17
        /*007a*/ 	.short	(.L_45 - .L_44)
.L_44:
        /*007c*/ 	.word	0x00000000
        /*0080*/ 	.short	0x0001
        /*0082*/ 	.short	0x0008
        /*0084*/ 	.byte	0x00, 0xf0, 0x11, 0x00


	//----- nvinfo : EIATTR_KPARAM_INFO
	.align		4
.L_45:
        /*0088*/ 	.byte	0x04, 0x17
        /*008a*/ 	.short	(.L_47 - .L_46)
.L_46:
        /*008c*/ 	.word	0x00000000
        /*0090*/ 	.short	0x0000
        /*0092*/ 	.short	0x0000
        /*0094*/ 	.byte	0x00, 0xf5, 0x21, 0x00


	//----- nvinfo : EIATTR_AT_ENTRY_FRAGMENTS
	.align		4
.L_47:
        /*0098*/ 	.byte	0x04, 0x4f
        /*009a*/ 	.short	(.L_49 - .L_48)


	//   ....[0]....
.L_48:
        /*009c*/ 	.word	0x00000004


	//----- nvinfo : EIATTR_RESERVED_SMEM_USED
	.align		4
.L_49:
        /*00a0*/ 	.byte	0x01, 0x41
	.zero		2


	//----- nvinfo : EIATTR_SPARSE_MMA_MASK
	.align		4
        /*00a4*/ 	.byte	0x03, 0x50
        /*00a6*/ 	.short	0x0000


	//----- nvinfo : EIATTR_TCGEN05_1CTA_USED
	.align		4
        /*00a8*/ 	.byte	0x01, 0x51
	.zero		2


	//----- nvinfo : EIATTR_MAXREG_COUNT
	.align		4
        /*00ac*/ 	.byte	0x03, 0x1b
        /*00ae*/ 	.short	0x00ff


	//----- nvinfo : EIATTR_NUM_BARRIERS
	.align		4
        /*00b0*/ 	.byte	0x02, 0x4c
        /*00b2*/ 	.byte	0x09
	.zero		1


	//----- nvinfo : EIATTR_INT_WARP_WIDE_INSTR_OFFSETS
	.align		4
        /*00b4*/ 	.byte	0x04, 0x31
        /*00b6*/ 	.short	(.L_51 - .L_50)


	//   ....[0]....
.L_50:
        /*00b8*/ 	.word	0x000039b0


	//   ....[1]....
        /*00bc*/ 	.word	0x000039d0


	//----- nvinfo : EIATTR_COOP_GROUP_MASK_REGIDS
	.align		4
.L_51:
        /*00c0*/ 	.byte	0x04, 0x29
        /*00c2*/ 	.short	(.L_53 - .L_52)


	//   ....[0]....
.L_52:
        /*00c4*/ 	.word	0xffffffff


	//   ....[1]....
        /*00c8*/ 	.word	0xffffffff


	//   ....[2]....
        /*00cc*/ 	.word	0xffffffff


	//   ....[3]....
        /*00d0*/ 	.word	0xffffffff


	//   ....[4]....
        /*00d4*/ 	.word	0xffffffff


	//   ....[5]....
        /*00d8*/ 	.word	0xffffffff


	//   ....[6]....
        /*00dc*/ 	.word	0xffffffff


	//   ....[7]....
        /*00e0*/ 	.word	0xffffffff


	//   ....[8]....
        /*00e4*/ 	.word	0xffffffff


	//   ....[9]....
        /*00e8*/ 	.word	0xffffffff


	//   ....[10]....
        /*00ec*/ 	.word	0xffffffff


	//   ....[11]....
        /*00f0*/ 	.word	0xffffffff


	//   ....[12]....
        /*00f4*/ 	.word	0xffffffff


	//   ....[13]....
        /*00f8*/ 	.word	0xffffffff


	//----- nvinfo : EIATTR_COOP_GROUP_INSTR_OFFSETS
	.align		4
.L_53:
        /*00fc*/ 	.byte	0x04, 0x28
        /*00fe*/ 	.short	(.L_55 - .L_54)


	//   ....[0]....
.L_54:
        /*0100*/ 	.word	0x00000030


	//   ....[1]....
        /*0104*/ 	.word	0x00000470


	//   ....[2]....
        /*0108*/ 	.word	0x00000730


	//   ....[3]....
        /*010c*/ 	.word	0x00000b50


	//   ....[4]....
        /*0110*/ 	.word	0x00000c20


	//   ....[5]....
        /*0114*/ 	.word	0x00000ce0


	//   ....[6]....
        /*0118*/ 	.word	0x000012e0


	//   ....[7]....
        /*011c*/ 	.word	0x00001300


	//   ....[8]....
        /*0120*/ 	.word	0x00001320


	//   ....[9]....
        /*0124*/ 	.word	0x00001570


	//   ....[10]....
        /*0128*/ 	.word	0x000015a0


	//   ....[11]....
        /*012c*/ 	.word	0x000015e0


	//   ....[12]....
        /*0130*/ 	.word	0x000038d0


	//   ....[13]....
        /*0134*/ 	.word	0x00003a90


	//----- nvinfo : EIATTR_VRC_CTA_INIT_COUNT
	.align		4
.L_55:
        /*0138*/ 	.byte	0x02, 0x4a
        /*013a*/ 	.byte	0x80
	.zero		1


	//----- nvinfo : EIATTR_MBARRIER_INSTR_OFFSETS
	.align		4
        /*013c*/ 	.byte	0x04, 0x39
        /*013e*/ 	.short	(.L_57 - .L_56)


	//   ....[0]....
.L_56:
        /*0140*/ 	.word	0x00000330
        /*0144*/ 	.word	0x000000ff
        /*0148*/ 	.word	0x00031800
        /*014c*/ 	.short	0x0100
        /*014e*/ 	.byte	0x05
	.zero		1


	//   ....[1]....
        /*0150*/ 	.word	0x00000340
        /*0154*/ 	.word	0x000000ff
        /*0158*/ 	.word	0x00031820
        /*015c*/ 	.short	0x0100
        /*015e*/ 	.byte	0x05
	.zero		1


	//   ....[2]....
        /*0160*/ 	.word	0x00000350
        /*0164*/ 	.word	0x000000ff
        /*0168*/ 	.word	0x00031840
        /*016c*/ 	.short	0x0100
        /*016e*/ 	.byte	0x05
	.zero		1


	//   ....[3]....
        /*0170*/ 	.word	0x00000360
        /*0174*/ 	.word	0x000000ff
        /*0178*/ 	.word	0x00031808
        /*017c*/ 	.short	0x0100
        /*017e*/ 	.byte	0x05
	.zero		1


	//   ....[4]....
        /*0180*/ 	.word	0x00000370
        /*0184*/ 	.word	0x000000ff
        /*0188*/ 	.word	0x00031828
        /*018c*/ 	.short	0x0100
        /*018e*/ 	.byte	0x05
	.zero		1


	//   ....[5]....
        /*0190*/ 	.word	0x00000380
        /*0194*/ 	.word	0x000000ff
        /*0198*/ 	.word	0x00031848
        /*019c*/ 	.short	0x0100
        /*019e*/ 	.byte	0x05
	.zero		1


	//   ....[6]....
        /*01a0*/ 	.word	0x00000390
        /*01a4*/ 	.word	0x000000ff
        /*01a8*/ 	.word	0x00031810
        /*01ac*/ 	.short	0x0100
        /*01ae*/ 	.byte	0x05
	.zero		1


	//   ....[7]....
        /*01b0*/ 	.word	0x000003a0
        /*01b4*/ 	.word	0x000000ff
        /*01b8*/ 	.word	0x00031830
        /*01bc*/ 	.short	0x0100
        /*01be*/ 	.byte	0x05
	.zero		1


	//   ....[8]....
        /*01c0*/ 	.word	0x000003b0
        /*01c4*/ 	.word	0x000000ff
        /*01c8*/ 	.word	0x00031850
        /*01cc*/ 	.short	0x0100
        /*01ce*/ 	.byte	0x05
	.zero		1


	//   ....[9]....
        /*01d0*/ 	.word	0x000003c0
        /*01d4*/ 	.word	0x000000ff
        /*01d8*/ 	.word	0x00031818
        /*01dc*/ 	.short	0x0100
        /*01de*/ 	.byte	0x05
	.zero		1


	//   ....[10]....
        /*01e0*/ 	.word	0x000003d0
        /*01e4*/ 	.word	0x000000ff
        /*01e8*/ 	.word	0x00031838
        /*01ec*/ 	.short	0x0100
        /*01ee*/ 	.byte	0x05
	.zero		1


	//   ....[11]....
        /*01f0*/ 	.word	0x000003e0
        /*01f4*/ 	.word	0x000000ff
        /*01f8*/ 	.word	0x00031858
        /*01fc*/ 	.short	0x0100
        /*01fe*/ 	.byte	0x05
	.zero		1


	//   ....[12]....
        /*0200*/ 	.word	0x000003f0
        /*0204*/ 	.word	0x000000ff
        /*0208*/ 	.word	0x00031860
        /*020c*/ 	.short	0x0100
        /*020e*/ 	.byte	0x05
	.zero		1


	//   ....[13]....
        /*0210*/ 	.word	0x00000400
        /*0214*/ 	.word	0x000000ff
        /*0218*/ 	.word	0x00031870
        /*021c*/ 	.short	0x0100
        /*021e*/ 	.byte	0x05
	.zero		1


	//   ....[14]....
        /*0220*/ 	.word	0x00000410
        /*0224*/ 	.word	0x000000ff
        /*0228*/ 	.word	0x00031868
        /*022c*/ 	.short	0x0100
        /*022e*/ 	.byte	0x05
	.zero		1


	//   ....[15]....
        /*0230*/ 	.word	0x00000420
        /*0234*/ 	.word	0x000000ff
        /*0238*/ 	.word	0x00031878
        /*023c*/ 	.short	0x0100
        /*023e*/ 	.byte	0x05
	.zero		1


	//   ....[16]....
        /*0240*/ 	.word	0x00000a30
        /*0244*/ 	.word	0x00000002
        /*0248*/ 	.word	0x00031800
        /*024c*/ 	.short	0x010a
        /*024e*/ 	.byte	0xff
	.zero		1


	//   ....[17]....
        /*0250*/ 	.word	0x00000dd0
        /*0254*/ 	.word	0x00000002
        /*0258*/ 	.word	0x00000000
        /*025c*/ 	.short	0x0101
        /*025e*/ 	.byte	0xff
	.zero		1


	//   ....[18]....
        /*0260*/ 	.word	0x000010f0
        /*0264*/ 	.word	0x00000000
        /*0268*/ 	.word	0x00031870
        /*026c*/ 	.short	0x010a
        /*026e*/ 	.byte	0x08
	.zero		1


	//   ....[19]....
        /*0270*/ 	.word	0x00001170
        /*0274*/ 	.word	0x000000ff
        /*0278*/ 	.word	0x00031840
        /*027c*/ 	.short	0x010a
        /*027e*/ 	.byte	0x0a
	.zero		1


	//   ....[20]....
        /*0280*/ 	.word	0x00001540
        /*0284*/ 	.word	0x000000ff
        /*0288*/ 	.word	0x00031840
        /*028c*/ 	.short	0x010a
        /*028e*/ 	.byte	0x0d
	.zero		1


	//   ....[21]....
        /*0290*/ 	.word	0x00001b10
        /*0294*/ 	.word	0x00000002
        /*0298*/ 	.word	0x00031820
        /*029c*/ 	.short	0x010a
        /*029e*/ 	.byte	0xff
	.zero		1


	//   ....[22]....
        /*02a0*/ 	.word	0x00001db0
        /*02a4*/ 	.word	0x00000002
        /*02a8*/ 	.word	0x00031828
        /*02ac*/ 	.short	0x010a
        /*02ae*/ 	.byte	0xff
	.zero		1


	//   ....[23]....
        /*02b0*/ 	.word	0x00001f10
        /*02b4*/ 	.word	0x00000002
        /*02b8*/ 	.word	0x00031830
        /*02bc*/ 	.short	0x010a
        /*02be*/ 	.byte	0xff
	.zero		1


	//   ....[24]....
        /*02c0*/ 	.word	0x00002060
        /*02c4*/ 	.word	0x00000002
        /*02c8*/ 	.word	0x00031838
        /*02cc*/ 	.short	0x010a
        /*02ce*/ 	.byte	0xff
	.zero		1


	//   ....[25]....
        /*02d0*/ 	.word	0x00002600
        /*02d4*/ 	.word	0x00000002
        /*02d8*/ 	.word	0x00031860
        /*02dc*/ 	.short	0x010a
        /*02de*/ 	.byte	0xff
	.zero		1


	//   ....[26]....
        /*02e0*/ 	.word	0x00003730
        /*02e4*/ 	.word	0x00000002
        /*02e8*/ 	.word	0x00000000
        /*02ec*/ 	.short	0x0101
        /*02ee*/ 	.byte	0xff
	.zero		1


	//   ....[27]....
        /*02f0*/ 	.word	0x00003ac0
        /*02f4*/ 	.word	0x00000002
        /*02f8*/ 	.word	0x00031800
        /*02fc*/ 	.short	0x010a
        /*02fe*/ 	.byte	0xff
	.zero		1


	//   ....[28]....
        /*0300*/ 	.word	0x00003b40
        /*0304*/ 	.word	0x00000000
        /*0308*/ 	.word	0x00031870
        /*030c*/ 	.short	0x010a
        /*030e*/ 	.byte	0xff
	.zero		1


	//   ....[29]....
        /*0310*/ 	.word	0x00003bb0
        /*0314*/ 	.word	0x00000002
        /*0318*/ 	.word	0x00031840
        /*031c*/ 	.short	0x010a
        /*031e*/ 	.byte	0xff
	.zero		1


	//   ....[30]....
        /*0320*/ 	.word	0x00003c20
        /*0324*/ 	.word	0x00000002
        /*0328*/ 	.word	0x00031840
        /*032c*/ 	.short	0x010a
        /*032e*/ 	.byte	0xff
	.zero		1


	//   ....[31]....
        /*0330*/ 	.word	0x00003c90
        /*0334*/ 	.word	0x00000002
        /*0338*/ 	.word	0x00031820
        /*033c*/ 	.short	0x010a
        /*033e*/ 	.byte	0xff
	.zero		1


	//   ....[32]....
        /*0340*/ 	.word	0x00003cf0
        /*0344*/ 	.word	0x00000002
        /*0348*/ 	.word	0x00031828
        /*034c*/ 	.short	0x010a
        /*034e*/ 	.byte	0xff
	.zero		1


	//   ....[33]....
        /*0350*/ 	.word	0x00003d50
        /*0354*/ 	.word	0x00000002
        /*0358*/ 	.word	0x00031830
        /*035c*/ 	.short	0x010a
        /*035e*/ 	.byte	0xff
	.zero		1


	//   ....[34]....
        /*0360*/ 	.word	0x00003dc0
        /*0364*/ 	.word	0x00000002
        /*0368*/ 	.word	0x00031838
        /*036c*/ 	.short	0x010a
        /*036e*/ 	.byte	0xff
	.zero		1


	//   ....[35]....
        /*0370*/ 	.word	0x00003e20
        /*0374*/ 	.word	0x00000002
        /*0378*/ 	.word	0x00031860
        /*037c*/ 	.short	0x010a
        /*037e*/ 	.byte	0xff
	.zero		1


	//----- nvinfo : EIATTR_NUM_MBARRIERS
	.align		4
.L_57:
        /*0380*/ 	.byte	0x03, 0x38
        /*0382*/ 	.short	0x0010


	//----- nvinfo : EIATTR_EXIT_INSTR_OFFSETS
	.align		4
        /*0384*/ 	.byte	0x04, 0x1c
        /*0386*/ 	.short	(.L_59 - .L_58)


	//   ....[0]....
.L_58:
        /*0388*/ 	.word	0x00000830


	//   ....[1]....
        /*038c*/ 	.word	0x00000e20


	//   ....[2]....
        /*0390*/ 	.word	0x00000ef0


	//   ....[3]....
        /*0394*/ 	.word	0x00001860


	//   ....[4]....
        /*0398*/ 	.word	0x000018d0


	//   ....[5]....
        /*039c*/ 	.word	0x000021f0


	//   ....[6]....
        /*03a0*/ 	.word	0x00002250


	//   ....[7]....
        /*03a4*/ 	.word	0x000038b0


	//   ....[8]....
        /*03a8*/ 	.word	0x00003aa0


	//----- nvinfo : EIATTR_MAX_THREADS
	.align		4
.L_59:
        /*03ac*/ 	.byte	0x04, 0x05
        /*03ae*/ 	.short	(.L_61 - .L_60)
.L_60:
        /*03b0*/ 	.word	0x00000100
        /*03b4*/ 	.word	0x00000001
        /*03b8*/ 	.word	0x00000001


	//----- nvinfo : EIATTR_CRS_STACK_SIZE
	.align		4
.L_61:
        /*03bc*/ 	.byte	0x04, 0x1e
        /*03be*/ 	.short	(.L_63 - .L_62)
.L_62:
        /*03c0*/ 	.word	0x00000000


	//----- nvinfo : EIATTR_CBANK_PARAM_SIZE
	.align		4
.L_63:
        /*03c4*/ 	.byte	0x03, 0x19
        /*03c6*/ 	.short	0x02c0


	//----- nvinfo : EIATTR_PARAM_CBANK
	.align		4
        /*03c8*/ 	.byte	0x04, 0x0a
        /*03ca*/ 	.short	(.L_65 - .L_64)
	.align		4
.L_64:
        /*03cc*/ 	.word	index@(.nv.constant0._ZN9deep_gemm24sm100_fp8_gemm_1d1d_implILN4cute4UMMA5MajorE0ELS3_0ELj0ELj4096ELj7168ELj128ELj192ELj128ELj1ELj128ELj128ELj128ELj4ELj128ELj128ELj1ELb0ELj140ELNS_8GemmTypeE0ELb0EN7cutlass10bfloat16_tENS_16EpilogueIdentityEEEvPijjj14CUtensorMap_stS9_S9_S9_S9_)
        /*03d0*/ 	.short	0x0380
        /*03d2*/ 	.short	0x02c0


	//----- nvinfo : EIATTR_SW_WAR
	.align		4
.L_65:
        /*03d4*/ 	.byte	0x04, 0x36
        /*03d6*/ 	.short	(.L_67 - .L_66)
.L_66:
        /*03d8*/ 	.word	0x00000008
.L_67:


//--------------------- .nv.compat                --------------------------
	.section	.nv.compat,"",@"SHT_CUDA_COMPAT_INFO"
	.align	4
        /*0000*/ 	.byte	0x02, 0x02, 0x02, 0x00, 0x02, 0x05, 0x05, 0x00, 0x02, 0x03, 0x01, 0x00, 0x02, 0x06, 0x01, 0x00


//--------------------- .nv.callgraph             --------------------------
	.section	.nv.callgraph,"",@"SHT_CUDA_CALLGRAPH"
	.align	4
	.sectionentsize	8
	.align		4
        /*0000*/ 	.word	0x00000000
	.align		4
        /*0004*/ 	.word	0xffffffff
	.align		4
        /*0008*/ 	.word	0x00000000
	.align		4
        /*000c*/ 	.word	0xfffffffe
	.align		4
        /*0010*/ 	.word	0x00000000
	.align		4
        /*0014*/ 	.word	0xfffffffd
	.align		4
        /*0018*/ 	.word	0x00000000
	.align		4
        /*001c*/ 	.word	0xfffffffc


//--------------------- .nv.constant4             --------------------------
	.section	.nv.constant4,"a",@progbits
	.align	8
	.align		8
.nv.constant4:
        /*0000*/ 	.dword	_ZN47_INTERNAL_b74712db_9_kernel_cu_0aeca9f0_28951774cuda3std3__45__cpo5beginE
	.align		8
        /*0008*/ 	.dword	_ZN47_INTERNAL_b74712db_9_kernel_cu_0aeca9f0_28951774cuda3std3__45__cpo3endE
	.align		8
        /*0010*/ 	.dword	_ZN47_INTERNAL_b74712db_9_kernel_cu_0aeca9f0_28951774cuda3std3__45__cpo6cbeginE
	.align		8
        /*0018*/ 	.dword	_ZN47_INTERNAL_b74712db_9_kernel_cu_0aeca9f0_28951774cuda3std3__45__cpo4cendE
	.align		8
        /*0020*/ 	.dword	_ZN47_INTERNAL_b74712db_9_kernel_cu_0aeca9f0_28951774cuda3std3__449_GLOBAL__N__b74712db_9_kernel_cu_0aeca9f0_28951776ignoreE
	.align		8
        /*0028*/ 	.dword	_ZN47_INTERNAL_b74712db_9_kernel_cu_0aeca9f0_28951774cuda3std3__419piecewise_constructE
	.align		8
        /*0030*/ 	.dword	_ZN47_INTERNAL_b74712db_9_kernel_cu_0aeca9f0_28951774cuda3std3__48in_placeE
	.align		8
        /*0038*/ 	.dword	_ZN47_INTERNAL_b74712db_9_kernel_cu_0aeca9f0_28951774cuda3std6ranges3__45__cpo4swapE
	.align		8
        /*0040*/ 	.dword	_ZN47_INTERNAL_b74712db_9_kernel_cu_0aeca9f0_28951774cuda3std6ranges3__45__cpo9iter_moveE
	.align		8
        /*0048*/ 	.dword	_ZN47_INTERNAL_b74712db_9_kernel_cu_0aeca9f0_28951774cute7productE
	.align		8
        /*0050*/ 	.dword	_ZN47_INTERNAL_b74712db_9_kernel_cu_0aeca9f0_28951774cute1_E


//--------------------- .text._ZN9deep_gemm24sm100_fp8_gemm_1d1d_implILN4cute4UMMA5MajorE0ELS3_0ELj0ELj4096ELj7168ELj128ELj192ELj128ELj1ELj128ELj128ELj128ELj4ELj128ELj128ELj1ELb0ELj140ELNS_8GemmTypeE0ELb0EN7cutlass10bfloat16_tENS_16EpilogueIdentityEEEvPijjj14CUtensorMap_stS9_S9_S9_S9_ --------------------------
	.section	.text._ZN9deep_gemm24sm100_fp8_gemm_1d1d_implILN4cute4UMMA5MajorE0ELS3_0ELj0ELj4096ELj7168ELj128ELj192ELj128ELj1ELj128ELj128ELj128ELj4ELj128ELj128ELj1ELb0ELj140ELNS_8GemmTypeE0ELb0EN7cutlass10bfloat16_tENS_16EpilogueIdentityEEEvPijjj14CUtensorMap_stS9_S9_S9_S9_,"ax",@progbits
	.align	128
        .global         _ZN9deep_gemm24sm100_fp8_gemm_1d1d_implILN4cute4UMMA5MajorE0ELS3_0ELj0ELj4096ELj7168ELj128ELj192ELj128ELj1ELj128ELj128ELj128ELj4ELj128ELj128ELj1ELb0ELj140ELNS_8GemmTypeE0ELb0EN7cutlass10bfloat16_tENS_16EpilogueIdentityEEEvPijjj14CUtensorMap_stS9_S9_S9_S9_
        .type           _ZN9deep_gemm24sm100_fp8_gemm_1d1d_implILN4cute4UMMA5MajorE0ELS3_0ELj0ELj4096ELj7168ELj128ELj192ELj128ELj1ELj128ELj128ELj128ELj4ELj128ELj128ELj1ELb0ELj140ELNS_8GemmTypeE0ELb0EN7cutlass10bfloat16_tENS_16EpilogueIdentityEEEvPijjj14CUtensorMap_stS9_S9_S9_S9_,@function
        .size           _ZN9deep_gemm24sm100_fp8_gemm_1d1d_implILN4cute4UMMA5MajorE0ELS3_0ELj0ELj4096ELj7168ELj128ELj192ELj128ELj1ELj128ELj128ELj128ELj4ELj128ELj128ELj1ELb0ELj140ELNS_8GemmTypeE0ELb0EN7cutlass10bfloat16_tENS_16EpilogueIdentityEEEvPijjj14CUtensorMap_stS9_S9_S9_S9_,(.L_x_69 - _ZN9deep_gemm24sm100_fp8_gemm_1d1d_implILN4cute4UMMA5MajorE0ELS3_0ELj0ELj4096ELj7168ELj128ELj192ELj128ELj1ELj128ELj128ELj128ELj4ELj128ELj128ELj1ELb0ELj140ELNS_8GemmTypeE0ELb0EN7cutlass10bfloat16_tENS_16EpilogueIdentityEEEvPijjj14CUtensorMap_stS9_S9_S9_S9_)
        .other          _ZN9deep_gemm24sm100_fp8_gemm_1d1d_implILN4cute4UMMA5MajorE0ELS3_0ELj0ELj4096ELj7168ELj128ELj192ELj128ELj1ELj128ELj128ELj128ELj4ELj128ELj128ELj1ELb0ELj140ELNS_8GemmTypeE0ELb0EN7cutlass10bfloat16_tENS_16EpilogueIdentityEEEvPijjj14CUtensorMap_stS9_S9_S9_S9_,@"STO_CUDA_ENTRY STV_DEFAULT"
_ZN9deep_gemm24sm100_fp8_gemm_1d1d_implILN4cute4UMMA5MajorE0ELS3_0ELj0ELj4096ELj7168ELj128ELj192ELj128ELj1ELj128ELj128ELj128ELj4ELj128ELj128ELj1ELb0ELj140ELNS_8GemmTypeE0ELb0EN7cutlass10bfloat16_tENS_16EpilogueIdentityEEEvPijjj14CUtensorMap_stS9_S9_S9_S9_:
.text._ZN9deep_gemm24sm100_fp8_gemm_1d1d_implILN4cute4UMMA5MajorE0ELS3_0ELj0ELj4096ELj7168ELj128ELj192ELj128ELj1ELj128ELj128ELj128ELj4ELj128ELj128ELj1ELb0ELj140ELNS_8GemmTypeE0ELb0EN7cutlass10bfloat16_tENS_16EpilogueIdentityEEEvPijjj14CUtensorMap_stS9_S9_S9_S9_:
[----:B------:R-:W1:Y:S01]  /*0000*/  LDC R1, c[0x0][0x37c] ;  /* 0x0000df00ff017b82 */ /* 0x000e620000000800 */
[----:B------:R-:W2:Y:S02]  /*0010*/  S2R R0, SR_TID.X ;  /* 0x0000000000007919 */ /* 0x000ea40000002100 */
[----:B--2---:R-:W-:-:S05]  /*0020*/  SHF.R.U32.HI R0, RZ, 0x5, R0 ;  /* 0x00000005ff007819 */ /* 0x004fca0000011600 */
[----:B------:R-:W2:Y:S02]  /*0030*/  SHFL.IDX PT, R3, R0, RZ, 0x1f ;  /* 0x00001fff00037589 */ /* 0x000ea400000e0000 */
[----:B--2---:R-:W-:-:S13]  /*0040*/  ISETP.NE.AND P0, PT, R3, 0x2, PT ;  /* 0x000000020300780c */ /* 0x004fda0003f05270 */
[----:B-1----:R-:W-:Y:S05]  /*0050*/  @!P0 BRA `(.L_x_0) ;  /* 0x0000000400008947 */ /* 0x002fea0003800000 */
[----:B------:R-:W-:-:S13]  /*0060*/  ISETP.NE.AND P0, PT, R3, 0x1, PT ;  /* 0x000000010300780c */ /* 0x000fda0003f05270 */
[----:B------:R-:W-:Y:S05]  /*0070*/  @!P0 BRA `(.L_x_1) ;  /* 0x0000000000608947 */ /* 0x000fea0003800000 */
[----:B------:R-:W-:-:S13]  /*0080*/  ISETP.NE.AND P0, PT, R3, RZ, PT ;  /* 0x000000ff0300720c */ /* 0x000fda0003f05270 */
[----:B------:R-:W-:Y:S05]  /*0090*/  @P0 BRA `(.L_x_2) ;  /* 0x0000000400a80947 */ /* 0x000fea0003800000 */
[----:B------:R-:W-:Y:S01]  /*00a0*/  ELECT P0, URZ, PT ;  /* 0x0000000000ff782f */ /* 0x000fe20003800000 */
[----:B------:R-:W-:-:S12]  /*00b0*/  BSSY.RECONVERGENT B0, `(.L_x_3) ;  /* 0x0000013000007945 */ /* 0x000fd80003800200 */
[----:B------:R-:W-:Y:S05]  /*00c0*/  @!P0 BRA `(.L_x_4) ;  /* 0x0000000000448947 */ /* 0x000fea0003800000 */
[----:B------:R-:W1:Y:S02]  /*00d0*/  LDCU.64 UR4, c[0x0][0x348] ;  /* 0x00006900ff0477ac */ /* 0x000e640008000a00 */
[----:B-1----:R-:W-:Y:S02]  /*00e0*/  UIADD3 UR12, UP4, UPT, UR4, 0x40, URZ ;  /* 0x00000040040c7890 */ /* 0x002fe4000ff9e0ff */
[----:B------:R-:W-:Y:S02]  /*00f0*/  UIADD3 UR10, UP3, UPT, UR4, 0xc0, URZ ;  /* 0x000000c0040a7890 */ /* 0x000fe4000ff7e0ff */
[----:B------:R-:W-:Y:S02]  /*0100*/  UIADD3 UR8, UP2, UPT, UR4, 0x140, URZ ;  /* 0x0000014004087890 */ /* 0x000fe4000ff5e0ff */
[----:B------:R-:W-:Y:S02]  /*0110*/  UIADD3 UR6, UP1, UPT, UR4, 0x1c0, URZ ;  /* 0x000001c004067890 */ /* 0x000fe4000ff3e0ff */
[----:B------:R-:W-:-:S02]  /*0120*/  UIADD3 UR4, UP0, UPT, UR4, 0x240, URZ ;  /* 0x0000024004047890 */ /* 0x000fc4000ff1e0ff */
[----:B------:R-:W-:Y:S02]  /*0130*/  UIADD3.X UR13, UPT, UPT, URZ, UR5, URZ, UP4, !UPT ;  /* 0x00000005ff0d7290 */ /* 0x000fe4000a7fe4ff */
[----:B------:R-:W-:Y:S02]  /*0140*/  UIADD3.X UR11, UPT, UPT, URZ, UR5, URZ, UP3, !UPT ;  /* 0x00000005ff0b7290 */ /* 0x000fe40009ffe4ff */
[----:B------:R-:W-:Y:S02]  /*0150*/  UIADD3.X UR9, UPT, UPT, URZ, UR5, URZ, UP2, !UPT ;  /* 0x00000005ff097290 */ /* 0x000fe400097fe4ff */
[----:B------:R-:W-:Y:S02]  /*0160*/  UIADD3.X UR7, UPT, UPT, URZ, UR5, URZ, UP1, !UPT ;  /* 0x00000005ff077290 */ /* 0x000fe40008ffe4ff */
[----:B------:R-:W-:Y:S01]  /*0170*/  UIADD3.X UR5, UPT, UPT, URZ, UR5, URZ, UP0, !UPT ;  /* 0x00000005ff057290 */ /* 0x000fe200087fe4ff */
[----:B------:R1:W-:Y:S02]  /*0180*/  UTMACCTL.PF [UR12] ;  /* 0x000000000c0079b9 */ /* 0x0003e40008040000 */
[----:B------:R1:W-:Y:S02]  /*0190*/  UTMACCTL.PF [UR10] ;  /* 0x000000000a0079b9 */ /* 0x0003e40008040000 */
[----:B------:R1:W-:Y:S02]  /*01a0*/  UTMACCTL.PF [UR8] ;  /* 0x00000000080079b9 */ /* 0x0003e40008040000 */
[----:B------:R1:W-:Y:S02]  /*01b0*/  UTMACCTL.PF [UR6] ;  /* 0x00000000060079b9 */ /* 0x0003e40008040000 */
[----:B------:R1:W-:Y:S02]  /*01c0*/  UTMACCTL.PF [UR4] ;  /* 0x00000000040079b9 */ /* 0x0003e40008040000 */
[----:B-1----:R-:W-:Y:S01]  /*01d0*/  NOP ;  /* 0x0000000000007918 */ /* 0x002fe20000000000 */
.L_x_4:
[----:B------:R-:W-:Y:S05]  /*01e0*/  BSYNC.RECONVERGENT B0 ;  /* 0x0000000000007941 */ /* 0x000fea0003800200 */
.L_x_3:
[----:B------:R-:W-:Y:S05]  /*01f0*/  BRA `(.L_x_2) ;  /* 0x0000000400507947 */ /* 0x000fea0003800000 */
.L_x_1:
[----:B------:R-:W-:Y:S01]  /*0200*/  ELECT P0, URZ, PT ;  /* 0x0000000000ff782f */ /* 0x000fe20003800000 */
[----:B------:R-:W-:-:S12]  /*0210*/  BSSY.RECONVERGENT B0, `(.L_x_5) ;  /* 0x0000023000007945 */ /* 0x000fd80003800200 */
[----:B------:R-:W-:Y:S05]  /*0220*/  @!P0 BRA `(.L_x_6) ;  /* 0x0000000000848947 */ /* 0x000fea0003800000 */
[----:B------:R-:W1:Y:S01]  /*0230*/  S2UR UR5, SR_CgaCtaId ;  /* 0x00000000000579c3 */ /* 0x000e620000008800 */
[----:B------:R-:W-:Y:S01]  /*0240*/  UMOV UR7, 0x400 ;  /* 0x0000040000077882 */ /* 0x000fe20000000000 */
[----:B------:R-:W-:Y:S01]  /*0250*/  UMOV UR6, 0x1 ;  /* 0x0000000100067882 */ /* 0x000fe20000000000 */
[----:B------:R-:W-:Y:S02]  /*0260*/  UMOV UR4, 0x20 ;  /* 0x0000002000047882 */ /* 0x000fe40000000000 */
[----:B------:R-:W-:-:S04]  /*0270*/  UIADD3 UR8, UPT, UPT, -UR4, 0x100000, URZ ;  /* 0x0010000004087890 */ /* 0x000fc8000fffe1ff */
[----:B------:R-:W-:Y:S02]  /*0280*/  USHF.L.U32 UR9, UR8, 0xb, URZ ;  /* 0x0000000b08097899 */ /* 0x000fe400080006ff */
[----:B------:R-:W-:Y:S01]  /*0290*/  USHF.L.U32 UR8, UR8, 0x1, URZ ;  /* 0x0000000108087899 */ /* 0x000fe200080006ff */
[----:B------:R-:W-:Y:S02]  /*02a0*/  UMOV UR4, 0x80 ;  /* 0x0000008000047882 */ /* 0x000fe40000000000 */
[----:B------:R-:W-:-:S04]  /*02b0*/  UIADD3 UR10, UPT, UPT, -UR4, 0x100000, URZ ;  /* 0x00100000040a7890 */ /* 0x000fc8000fffe1ff */
[----:B------:R-:W-:Y:S02]  /*02c0*/  USHF.L.U32 UR11, UR10, 0xb, URZ ;  /* 0x0000000b0a0b7899 */ /* 0x000fe400080006ff */
[----:B------:R-:W-:Y:S02]  /*02d0*/  USHF.L.U32 UR10, UR10, 0x1, URZ ;  /* 0x000000010a0a7899 */ /* 0x000fe400080006ff */
[----:B-1----:R-:W-:Y:S02]  /*02e0*/  ULEA UR5, UR5, UR7, 0x18 ;  /* 0x0000000705057291 */ /* 0x002fe4000f8ec0ff */
[----:B------:R-:W-:-:S04]  /*02f0*/  UIADD3 UR6, UPT, UPT, -UR6, 0x100000, URZ ;  /* 0x0010000006067890 */ /* 0x000fc8000fffe1ff */
[----:B------:R-:W-:Y:S02]  /*0300*/  USHF.L.U32 UR7, UR6, 0xb, URZ ;  /* 0x0000000b06077899 */ /* 0x000fe400080006ff */
[----:B------:R-:W-:Y:S01]  /*0310*/  USHF.L.U32 UR6, UR6, 0x1, URZ ;  /* 0x0000000106067899 */ /* 0x000fe200080006ff */
[----:B------:R-:W1:Y:S11]  /*0320*/  FENCE.VIEW.ASYNC.S ;  /* 0x00000000000073c6 */ /* 0x000e760000000000 */
[----:B-1----:R1:W2:Y:S01]  /*0330*/  SYNCS.EXCH.64 URZ, [UR5+0x31800], UR6 ;  /* 0x0318000605ff75b2 */ /* 0x0022a20008000100 */
[----:B------:R1:W3:Y:S01]  /*0340*/  SYNCS.EXCH.64 URZ, [UR5+0x31820], UR6 ;  /* 0x0318200605ff75b2 */ /* 0x0002e20008000100 */
[----:B------:R1:W4:Y:S01]  /*0350*/  SYNCS.EXCH.64 URZ, [UR5+0x31840], UR8 ;  /* 0x0318400805ff75b2 */ /* 0x0003220008000100 */
[----:B------:R1:W5:Y:S01]  /*0360*/  SYNCS.EXCH.64 URZ, [UR5+0x31808], UR6 ;  /* 0x0318080605ff75b2 */ /* 0x0003620008000100 */
[----:B------:R1:W1:Y:S01]  /*0370*/  SYNCS.EXCH.64 URZ, [UR5+0x31828], UR6 ;  /* 0x0318280605ff75b2 */ /* 0x0002620008000100 */
        /* <DEDUP_REMOVED lines=11> */
[----:B------:R-:W-:Y:S01]  /*0430*/  NOP ;  /* 0x0000000000007918 */ /* 0x000fe20000000000 */
.L_x_6:
[----:B-1----:R-:W-:Y:S05]  /*0440*/  BSYNC.RECONVERGENT B0 ;  /* 0x0000000000007941 */ /* 0x002fea0003800200 */
.L_x_5:
[----:B------:R-:W-:Y:S05]  /*0450*/  BRA `(.L_x_2) ;  /* 0x0000000000b87947 */ /* 0x000fea0003800000 */
.L_x_0:
[----:B------:R-:W1:Y:S01]  /*0460*/  S2UR UR6, SR_CgaCtaId ;  /* 0x00000000000679c3 */ /* 0x000e620000008800 */
[----:B------:R-:W-:Y:S01]  /*0470*/  NOP ;  /* 0x0000000000007918 */ /* 0x000fe20000000000 */
[----:B------:R-:W-:Y:S01]  /*0480*/  UMOV UR4, 0x40 ;  /* 0x0000004000047882 */ /* 0x000fe20000000000 */
[----:B------:R-:W-:Y:S01]  /*0490*/  UMOV UR5, 0x400 ;  /* 0x0000040000057882 */ /* 0x000fe20000000000 */
[----:B-1----:R-:W-:Y:S02]  /*04a0*/  ULEA UR4, UR6, UR4, 0x18 ;  /* 0x0000000406047291 */ /* 0x002fe4000f8ec0ff */
[----:B------:R-:W-:-:S07]  /*04b0*/  ULEA UR5, UR6, UR5, 0x18 ;  /* 0x0000000506057291 */ /* 0x000fce000f8ec0ff */
[----:B------:R-:W1:Y:S02]  /*04c0*/  LDS.U8 R0, [UR4] ;  /* 0x00000004ff007984 */ /* 0x000e640008000000 */
[----:B-1----:R-:W-:-:S13]  /*04d0*/  ISETP.NE.AND P0, PT, R0, RZ, PT ;  /* 0x000000ff0000720c */ /* 0x002fda0003f05270 */
[----:B------:R-:W-:Y:S05]  /*04e0*/  @P0 BRA `(.L_x_7) ;  /* 0x00000000007c0947 */ /* 0x000fea0003800000 */
[----:B------:R-:W-:-:S13]  /*04f0*/  ELECT P0, URZ, PT ;  /* 0x0000000000ff782f */ /* 0x000fda0003800000 */
[----:B------:R-:W-:Y:S05]  /*0500*/  @!P0 BRA `(.L_x_8) ;  /* 0x0000000000848947 */ /* 0x000fea0003800000 */
[----:B------:R-:W-:Y:S01]  /*0510*/  UMOV UR4, 0x10 ;  /* 0x0000001000047882 */ /* 0x000fe20000000000 */
[----:B------:R-:W-:-:S04]  /*0520*/  IMAD.MOV.U32 R2, RZ, RZ, 0xffff ;  /* 0x0000ffffff027424 */ /* 0x000fc800078e00ff */
[----:B------:R-:W-:Y:S04]  /*0530*/  DEPBAR.LE SB1, 0x36 ;  /* 0x00009d800000791a */ /* 0x000fe80000000000 */
[----:B------:R-:W1:Y:S02]  /*0540*/  UTCATOMSWS.FIND_AND_SET.ALIGN UP0, UR4, UR4 ;  /* 0x00000004000475e3 */ /* 0x000e640008000800 */
[----:B-1----:R-:W-:Y:S01]  /*0550*/  PLOP3.LUT P0, PT, PT, PT, UP0, 0x80, 0x8 ;  /* 0x000000000008781c */ /* 0x002fe20003f0f008 */
[----:B------:R-:W-:-:S03]  /*0560*/  IMAD.U32 R5, RZ, RZ, UR4 ;  /* 0x00000004ff057e24 */ /* 0x000fc6000f8e00ff */
[----:B------:R-:W-:-:S04]  /*0570*/  SEL R0, RZ, 0xffffffff, !P0 ;  /* 0xffffffffff007807 */ /* 0x000fc80004000000 */
[----:B------:R-:W-:Y:S01]  /*0580*/  ISETP.NE.AND P0, PT, R0, RZ, PT ;  /* 0x000000ff0000720c */ /* 0x000fe20003f05270 */
[----:B------:R-:W-:-:S12]  /*0590*/  IMAD.MOV.U32 R0, RZ, RZ, 0x1 ;  /* 0x00000001ff007424 */ /* 0x000fd800078e00ff */
[----:B------:R-:W-:Y:S05]  /*05a0*/  @P0 BRA `(.L_x_9) ;  /* 0x0000000000240947 */ /* 0x000fea0003800000 */
.L_x_10:
[----:B------:R-:W-:Y:S05]  /*05b0*/  NANOSLEEP 0x64 ;  /* 0x000000640000795d */ /* 0x000fea0003800000 */
[----:B------:R-:W-:-:S05]  /*05c0*/  UMOV UR4, 0x10 ;  /* 0x0000001000047882 */ /* 0x000fca0000000000 */
[----:B------:R-:W-:Y:S04]  /*05d0*/  DEPBAR.LE SB1, 0x36 ;  /* 0x00009d800000791a */ /* 0x000fe80000000000 */
[----:B------:R-:W1:Y:S02]  /*05e0*/  UTCATOMSWS.FIND_AND_SET.ALIGN UP0, UR4, UR4 ;  /* 0x00000004000475e3 */ /* 0x000e640008000800 */
[----:B-1----:R-:W-:Y:S01]  /*05f0*/  PLOP3.LUT P0, PT, PT, PT, UP0, 0x80, 0x8 ;  /* 0x000000000008781c */ /* 0x002fe20003f0f008 */
[----:B------:R-:W-:-:S03]  /*0600*/  IMAD.U32 R5, RZ, RZ, UR4 ;  /* 0x00000004ff057e24 */ /* 0x000fc6000f8e00ff */
[----:B------:R-:W-:-:S04]  /*0610*/  SEL R4, RZ, 0xffffffff, !P0 ;  /* 0xffffffffff047807 */ /* 0x000fc80004000000 */
[----:B------:R-:W-:-:S13]  /*0620*/  ISETP.NE.AND P0, PT, R4, RZ, PT ;  /* 0x000000ff0400720c */ /* 0x000fda0003f05270 */
[----:B------:R-:W-:Y:S05]  /*0630*/  @!P0 BRA `(.L_x_10) ;  /* 0xfffffffc00dc8947 */ /* 0x000fea000383ffff */
.L_x_9:
[C---:B------:R-:W-:Y:S01]  /*0640*/  VIADD R4, R5.reuse, 0x10 ;  /* 0x0000001005047836 */ /* 0x040fe20000000000 */
[----:B------:R-:W-:Y:S01]  /*0650*/  UMOV UR4, 0x50 ;  /* 0x0000005000047882 */ /* 0x000fe20000000000 */
[----:B------:R-:W-:Y:S01]  /*0660*/  SHF.L.U32 R2, R2, R5, RZ ;  /* 0x0000000502027219 */ /* 0x000fe200000006ff */
[----:B------:R-:W-:Y:S01]  /*0670*/  ULEA UR4, UR6, UR4, 0x18 ;  /* 0x0000000406047291 */ /* 0x000fe2000f8ec0ff */
[----:B------:R-:W-:Y:S01]  /*0680*/  IMAD.SHL.U32 R5, R5, 0x20, RZ ;  /* 0x0000002005057824 */ /* 0x000fe200078e00ff */
[----:B------:R-:W-:-:S04]  /*0690*/  SHF.L.U32 R0, R0, R4, RZ ;  /* 0x0000000400007219 */ /* 0x000fc800000006ff */
[----:B------:R-:W-:-:S05]  /*06a0*/  LOP3.LUT R0, R0, R2, RZ, 0xfc, !PT ;  /* 0x0000000200007212 */ /* 0x000fca00078efcff */
[----:B------:R1:W-:Y:S04]  /*06b0*/  ATOMS.OR RZ, [UR4], R0 ;  /* 0x00000000ffff798c */ /* 0x0003e8000b000004 */
[----:B------:R1:W-:Y:S01]  /*06c0*/  STS [UR5+0x31880], R5 ;  /* 0x03188005ff007988 */ /* 0x0003e20008000805 */
[----:B------:R-:W-:Y:S05]  /*06d0*/  BRA `(.L_x_8) ;  /* 0x0000000000107947 */ /* 0x000fea0003800000 */
.L_x_7:
[----:B------:R-:W-:Y:S02]  /*06e0*/  MOV R0, 0xffffffff ;  /* 0xffffffff00007802 */ /* 0x000fe40000000f00 */
[----:B------:R-:W-:-:S03]  /*06f0*/  MOV R4, 0x720 ;  /* 0x0000072000047802 */ /* 0x000fc60000000f00 */
[----:B------:R1:W-:Y:S04]  /*0700*/  STS [UR5+0x31880], R0 ;  /* 0x03188000ff007988 */ /* 0x0003e80008000805 */
[----:B-1----:R-:W-:Y:S05]  /*0710*/  CALL.REL.NOINC `($__internal_1_$__cuda_sm10x_tcgen05_guardrail_trap_phase_invalid_during_alloc) ;  /* 0x0000003400e07944 */ /* 0x002fea0003c00000 */
.L_x_8:
[----:B------:R-:W-:Y:S05]  /*0720*/  WARPSYNC.ALL ;  /* 0x0000000000007948 */ /* 0x000fea0003800000 */
[----:B------:R-:W-:Y:S01]  /*0730*/  NOP ;  /* 0x0000000000007918 */ /* 0x000fe20000000000 */
.L_x_2:
[----:B-1----:R-:W1:Y:S01]  /*0740*/  LDC R0, c[0x0][0x388] ;  /* 0x0000e200ff007b82 */ /* 0x002e620000000800 */
[----:B------:R-:W5:Y:S07]  /*0750*/  S2R R21, SR_LANEID ;  /* 0x0000000000157919 */ /* 0x000f6e0000000000 */
[----:B--2345:R-:W-:Y:S01]  /*0760*/  BAR.SYNC.DEFER_BLOCKING 0x0 ;  /* 0x0000000000007b1d */ /* 0x03cfe20000010000 */
[----:B------:R-:W-:Y:S02]  /*0770*/  ISETP.NE.AND P0, PT, R3, RZ, PT ;  /* 0x000000ff0300720c */ /* 0x000fe40003f05270 */
[----:B-1----:R-:W-:-:S04]  /*0780*/  IADD3 R0, PT, PT, R0, 0x7f, RZ ;  /* 0x0000007f00007810 */ /* 0x002fc80007ffe0ff */
[----:B------:R-:W-:-:S05]  /*0790*/  SHF.R.U32.HI R34, RZ, 0x7, R0 ;  /* 0x00000007ff227819 */ /* 0x000fca0000011600 */
[----:B------:R-:W-:Y:S02]  /*07a0*/  IMAD R22, R34, 0x16, RZ ;  /* 0x0000001622167824 */ /* 0x000fe400078e02ff */
[----:B------:R-:W-:Y:S05]  /*07b0*/  @!P0 BRA `(.L_x_11) ;  /* 0x0000001000348947 */ /* 0x000fea0003800000 */
[----:B------:R-:W-:Y:S01]  /*07c0*/  ISETP.NE.AND P0, PT, R3, 0x1, PT ;  /* 0x000000010300780c */ /* 0x000fe20003f05270 */
[----:B------:R-:W1:-:S12]  /*07d0*/  S2UR UR5, SR_CgaCtaId ;  /* 0x00000000000579c3 */ /* 0x000e580000008800 */
[----:B------:R-:W-:Y:S05]  /*07e0*/  @!P0 BRA `(.L_x_12) ;  /* 0x0000000400988947 */ /* 0x000fea0003800000 */
[----:B------:R-:W-:-:S13]  /*07f0*/  ISETP.NE.AND P0, PT, R3, 0x2, PT ;  /* 0x000000020300780c */ /* 0x000fda0003f05270 */
[----:B------:R-:W-:Y:S05]  /*0800*/  @P0 BRA `(.L_x_13) ;  /* 0x0000001800880947 */ /* 0x000fea0003800000 */
[----:B------:R-:W2:Y:S02]  /*0810*/  S2UR UR4, SR_CTAID.X ;  /* 0x00000000000479c3 */ /* 0x000ea40000002500 */
[----:B--2---:R-:W-:-:S13]  /*0820*/  ISETP.LE.U32.AND P0, PT, R22, UR4, PT ;  /* 0x0000000416007c0c */ /* 0x004fda000bf03070 */
[----:B-1----:R-:W-:Y:S05]  /*0830*/  @P0 EXIT ;  /* 0x000000000000094d */ /* 0x002fea0003800000 */
[----:B------:R-:W-:Y:S01]  /*0840*/  ULOP3.LUT UR4, URZ, UR4, URZ, 0x33, !UPT ;  /* 0x00000004ff047292 */ /* 0x000fe2000f8e33ff */
[----:B------:R-:W-:Y:S01]  /*0850*/  SHF.R.U32.HI R20, RZ, 0x3, R21 ;  /* 0x00000003ff147819 */ /* 0x000fe20000011615 */
[----:B------:R-:W-:Y:S02]  /*0860*/  HFMA2 R16, -RZ, RZ, 0, 0 ;  /* 0x00000000ff107431 */ /* 0x000fe400000001ff */
[----:B------:R-:W-:Y:S01]  /*0870*/  IMAD.MOV.U32 R15, RZ, RZ, RZ ;  /* 0x000000ffff0f7224 */ /* 0x000fe200078e00ff */
[----:B------:R-:W-:Y:S01]  /*0880*/  UMOV UR5, URZ ;  /* 0x000000ff00057c82 */ /* 0x000fe20008000000 */
[----:B------:R-:W-:Y:S01]  /*0890*/  LOP3.LUT R18, R20, 0x2, RZ, 0x3c, !PT ;  /* 0x0000000214127812 */ /* 0x000fe200078e3cff */
[----:B------:R-:W-:Y:S01]  /*08a0*/  VIADD R25, R22, UR4 ;  /* 0x0000000416197c36 */ /* 0x000fe20008000000 */
[C---:B------:R-:W-:Y:S01]  /*08b0*/  LOP3.LUT R17, R20.reuse, 0x3, RZ, 0x3c, !PT ;  /* 0x0000000314117812 */ /* 0x040fe200078e3cff */
[C---:B------:R-:W-:Y:S01]  /*08c0*/  IMAD.SHL.U32 R0, R20.reuse, 0x20, RZ ;  /* 0x0000002014007824 */ /* 0x040fe200078e00ff */
[----:B------:R-:W-:Y:S01]  /*08d0*/  LOP3.LUT R19, R20, 0x1, RZ, 0x3c, !PT ;  /* 0x0000000114137812 */ /* 0x000fe200078e3cff */
[C---:B------:R-:W-:Y:S01]  /*08e0*/  IMAD R20, R21.reuse, 0x4, R20 ;  /* 0x0000000415147824 */ /* 0x040fe200078e0214 */
[----:B------:R-:W-:Y:S01]  /*08f0*/  SHF.R.U32.HI R25, RZ, 0x2, R25 ;  /* 0x00000002ff197819 */ /* 0x000fe20000011619 */
[C---:B------:R-:W-:Y:S01]  /*0900*/  IMAD.IADD R24, R0.reuse, 0x1, R21 ;  /* 0x0000000100187824 */ /* 0x040fe200078e0215 */
[C---:B------:R-:W-:Y:S01]  /*0910*/  LOP3.LUT R23, R0.reuse, 0x20, RZ, 0x3c, !PT ;  /* 0x0000002000177812 */ /* 0x040fe200078e3cff */
[----:B------:R-:W-:Y:S01]  /*0920*/  IMAD R18, R21, 0x4, R18 ;  /* 0x0000000415127824 */ /* 0x000fe200078e0212 */
[C---:B------:R-:W-:Y:S01]  /*0930*/  LOP3.LUT R22, R0.reuse, 0x40, RZ, 0x3c, !PT ;  /* 0x0000004000167812 */ /* 0x040fe200078e3cff */
[----:B------:R-:W-:Y:S01]  /*0940*/  IMAD.HI.U32 R25, R25, 0x3a83a83b, RZ ;  /* 0x3a83a83b19197827 */ /* 0x000fe200078e00ff */
[----:B------:R-:W-:-:S02]  /*0950*/  LOP3.LUT R0, R0, 0x60, RZ, 0x3c, !PT ;  /* 0x0000006000007812 */ /* 0x000fc400078e3cff */
[C---:B------:R-:W-:Y:S01]  /*0960*/  LEA R19, R21.reuse, R19, 0x2 ;  /* 0x0000001315137211 */ /* 0x040fe200078e10ff */
[----:B------:R-:W-:Y:S01]  /*0970*/  IMAD R17, R21, 0x4, R17 ;  /* 0x0000000415117824 */ /* 0x000fe200078e0211 */
[----:B------:R-:W-:Y:S01]  /*0980*/  IADD3 R23, PT, PT, R23, R21, RZ ;  /* 0x0000001517177210 */ /* 0x000fe20007ffe0ff */
[----:B------:R-:W-:Y:S01]  /*0990*/  IMAD.IADD R22, R22, 0x1, R21 ;  /* 0x0000000116167824 */ /* 0x000fe200078e0215 */
[----:B------:R-:W-:Y:S01]  /*09a0*/  SHF.R.U32.HI R25, RZ, 0x3, R25 ;  /* 0x00000003ff197819 */ /* 0x000fe20000011619 */
[----:B------:R-:W-:-:S07]  /*09b0*/  IMAD.IADD R21, R0, 0x1, R21 ;  /* 0x0000000100157824 */ /* 0x000fce00078e0215 */
.L_x_17:
[----:B------:R-:W1:Y:S01]  /*09c0*/  S2R R0, SR_CgaCtaId ;  /* 0x0000000000007919 */ /* 0x000e620000008800 */
[----:B------:R-:W-:Y:S01]  /*09d0*/  MOV R2, 0x400 ;  /* 0x0000040000027802 */ /* 0x000fe20000000f00 */
[----:B------:R-:W-:-:S03]  /*09e0*/  UMOV UR4, URZ ;  /* 0x000000ff00047c82 */ /* 0x000fc60008000000 */
[----:B-1---5:R-:W-:-:S07]  /*09f0*/  LEA R0, R0, R2, 0x18 ;  /* 0x0000000200007211 */ /* 0x022fce00078ec0ff */
.L_x_16:
[----:B------:R-:W-:Y:S01]  /*0a00*/  LEA R2, R15, R0, 0x3 ;  /* 0x000000000f027211 */ /* 0x000fe200078e18ff */
[----:B------:R-:W-:Y:S01]  /*0a10*/  ULOP3.LUT UP0, URZ, UR4, 0x3, URZ, 0xc0, !UPT ;  /* 0x0000000304ff7892 */ /* 0x000fe2000f80c0ff */
[----:B-----5:R-:W-:-:S04]  /*0a20*/  SHF.L.U32 R4, R16, 0x1f, RZ ;  /* 0x0000001f10047819 */ /* 0x020fc800000006ff */
[----:B------:R-:W1:Y:S02]  /*0a30*/  SYNCS.PHASECHK.TRANS64.TRYWAIT P0, [R2+URZ+0x31800], R4 ;  /* 0x03180004020075a7 */ /* 0x000e6400080011ff */
[----:B-1----:R-:W-:Y:S05]  /*0a40*/  @!P0 BRA `(.L_x_14) ;  /* 0x0000003000188947 */ /* 0x002fea0003800000 */
.L_x_48:
[----:B------:R-:W-:Y:S05]  /*0a50*/  BRA.U UP0, `(.L_x_15) ;  /* 0x0000000100bc7547 */ /* 0x000fea000b800000 */
[C-C-:B------:R-:W-:Y:S02]  /*0a60*/  IMAD R11, R15.reuse, 0x200, R0.reuse ;  /* 0x000002000f0b7824 */ /* 0x140fe400078e0200 */
[----:B------:R-:W-:Y:S02]  /*0a70*/  IMAD R3, R15, 0x400, R0 ;  /* 0x000004000f037824 */ /* 0x000fe400078e0200 */
[--C-:B------:R-:W-:Y:S01]  /*0a80*/  IMAD R10, R24, 0x4, R11.reuse ;  /* 0x00000004180a7824 */ /* 0x100fe200078e020b */
[-C--:B------:R-:W-:Y:S01]  /*0a90*/  LEA R9, R23, R11.reuse, 0x2 ;  /* 0x0000000b17097211 */ /* 0x080fe200078e10ff */
[--C-:B------:R-:W-:Y:S01]  /*0aa0*/  IMAD R7, R22, 0x4, R11.reuse ;  /* 0x0000000416077824 */ /* 0x100fe200078e020b */
[-C--:B-1----:R-:W-:Y:S01]  /*0ab0*/  LEA R5, R21, R11.reuse, 0x2 ;  /* 0x0000000b15057211 */ /* 0x082fe200078e10ff */
[----:B------:R-:W-:Y:S01]  /*0ac0*/  IMAD R4, R19, 0x4, R11 ;  /* 0x0000000413047824 */ /* 0x000fe200078e020b */
[-C--:B------:R-:W-:Y:S01]  /*0ad0*/  LEA R8, R20, R11.reuse, 0x2 ;  /* 0x0000000b14087211 */ /* 0x080fe200078e10ff */
[----:B------:R-:W1:Y:S01]  /*0ae0*/  LDS R10, [R10+0x30000] ;  /* 0x030000000a0a7984 */ /* 0x000e620000000800 */
[----:B------:R-:W-:Y:S01]  /*0af0*/  LEA R6, R18, R11, 0x2 ;  /* 0x0000000b12067211 */ /* 0x000fe200078e10ff */
[----:B------:R-:W-:Y:S01]  /*0b00*/  IMAD R12, R23, 0x4, R3 ;  /* 0x00000004170c7824 */ /* 0x000fe200078e0203 */
[----:B------:R-:W-:Y:S01]  /*0b10*/  LEA R14, R24, R3, 0x2 ;  /* 0x00000003180e7211 */ /* 0x000fe200078e10ff */
[----:B------:R-:W2:Y:S04]  /*0b20*/  LDS R9, [R9+0x30000] ;  /* 0x0300000009097984 */ /* 0x000ea80000000800 */
[----:B------:R-:W3:Y:S04]  /*0b30*/  LDS R7, [R7+0x30000] ;  /* 0x0300000007077984 */ /* 0x000ee80000000800 */
[----:B------:R-:W4:Y:S01]  /*0b40*/  LDS R5, [R5+0x30000] ;  /* 0x0300000005057984 */ /* 0x000f220000000800 */
[----:B------:R-:W-:-:S03]  /*0b50*/  NOP ;  /* 0x0000000000007918 */ /* 0x000fc60000000000 */
[----:B-1----:R1:W-:Y:S04]  /*0b60*/  STS [R8+0x30000], R10 ;  /* 0x0300000a08007388 */ /* 0x0023e80000000800 */
[----:B--2---:R2:W-:Y:S04]  /*0b70*/  STS [R4+0x30000], R9 ;  /* 0x0300000904007388 */ /* 0x0045e80000000800 */
[----:B---3--:R3:W-:Y:S01]  /*0b80*/  STS [R6+0x30000], R7 ;  /* 0x0300000706007388 */ /* 0x0087e20000000800 */
[----:B-1----:R-:W-:Y:S01]  /*0b90*/  LEA R10, R22, R3, 0x2 ;  /* 0x00000003160a7211 */ /* 0x002fe200078e10ff */
[----:B------:R-:W-:-:S02]  /*0ba0*/  IMAD R8, R21, 0x4, R3 ;  /* 0x0000000415087824 */ /* 0x000fc400078e0203 */
[----:B--2---:R-:W-:Y:S01]  /*0bb0*/  IMAD R4, R17, 0x4, R11 ;  /* 0x0000000411047824 */ /* 0x004fe200078e020b */
[----:B---3--:R-:W-:-:S04]  /*0bc0*/  LEA R6, R20, R3, 0x2 ;  /* 0x0000000314067211 */ /* 0x008fc800078e10ff */
[----:B----4-:R1:W-:Y:S04]  /*0bd0*/  STS [R4+0x30000], R5 ;  /* 0x0300000504007388 */ /* 0x0103e80000000800 */
[----:B------:R-:W2:Y:S04]  /*0be0*/  LDS R13, [R14+0x30800] ;  /* 0x030800000e0d7984 */ /* 0x000ea80000000800 */
[----:B------:R-:W3:Y:S04]  /*0bf0*/  LDS R11, [R12+0x30800] ;  /* 0x030800000c0b7984 */ /* 0x000ee80000000800 */
[----:B------:R-:W4:Y:S04]  /*0c00*/  LDS R9, [R10+0x30800] ;  /* 0x030800000a097984 */ /* 0x000f280000000800 */
[----:B------:R-:W5:Y:S01]  /*0c10*/  LDS R7, [R8+0x30800] ;  /* 0x0308000008077984 */ /* 0x000f620000000800 */
[----:B------:R-:W-:Y:S01]  /*0c20*/  NOP ;  /* 0x0000000000007918 */ /* 0x000fe20000000000 */
[----:B-1----:R-:W-:Y:S01]  /*0c30*/  IMAD R5, R19, 0x4, R3 ;  /* 0x0000000413057824 */ /* 0x002fe200078e0203 */
[----:B------:R-:W-:-:S02]  /*0c40*/  LEA R4, R18, R3, 0x2 ;  /* 0x0000000312047211 */ /* 0x000fc400078e10ff */
[----:B------:R-:W-:Y:S01]  /*0c50*/  LEA R3, R17, R3, 0x2 ;  /* 0x0000000311037211 */ /* 0x000fe200078e10ff */
[----:B--2---:R-:W-:Y:S04]  /*0c60*/  STS [R6+0x30800], R13 ;  /* 0x0308000d06007388 */ /* 0x004fe80000000800 */
[----:B---3--:R-:W-:Y:S04]  /*0c70*/  STS [R5+0x30800], R11 ;  /* 0x0308000b05007388 */ /* 0x008fe80000000800 */
[----:B----4-:R-:W-:Y:S04]  /*0c80*/  STS [R4+0x30800], R9 ;  /* 0x0308000904007388 */ /* 0x010fe80000000800 */
[----:B-----5:R-:W-:Y:S04]  /*0c90*/  STS [R3+0x30800], R7 ;  /* 0x0308000703007388 */ /* 0x020fe80000000800 */
[----:B------:R-:W1:Y:S04]  /*0ca0*/  LDS R14, [R14+0x30a00] ;  /* 0x030a00000e0e7984 */ /* 0x000e680000000800 */
[----:B------:R-:W2:Y:S04]  /*0cb0*/  LDS R12, [R12+0x30a00] ;  /* 0x030a00000c0c7984 */ /* 0x000ea80000000800 */
[----:B------:R-:W3:Y:S04]  /*0cc0*/  LDS R10, [R10+0x30a00] ;  /* 0x030a00000a0a7984 */ /* 0x000ee80000000800 */
[----:B------:R-:W4:Y:S01]  /*0cd0*/  LDS R8, [R8+0x30a00] ;  /* 0x030a000008087984 */ /* 0x000f220000000800 */
[----:B------:R-:W-:-:S03]  /*0ce0*/  NOP ;  /* 0x0000000000007918 */ /* 0x000fc60000000000 */
[----:B-1----:R5:W-:Y:S04]  /*0cf0*/  STS [R6+0x30a00], R14 ;  /* 0x030a000e06007388 */ /* 0x002be80000000800 */
[----:B--2---:R5:W-:Y:S04]  /*0d00*/  STS [R5+0x30a00], R12 ;  /* 0x030a000c05007388 */ /* 0x004be80000000800 */
[----:B---3--:R5:W-:Y:S04]  /*0d10*/  STS [R4+0x30a00], R10 ;  /* 0x030a000a04007388 */ /* 0x008be80000000800 */
[----:B----4-:R5:W-:Y:S01]  /*0d20*/  STS [R3+0x30a00], R8 ;  /* 0x030a000803007388 */ /* 0x010be20000000800 */
[----:B------:R1:W-:Y:S06]  /*0d30*/  MEMBAR.ALL.CTA ;  /* 0x0000000000007992 */ /* 0x0003ec0000008000 */
[----:B-1----:R-:W2:Y:S02]  /*0d40*/  FENCE.VIEW.ASYNC.S ;  /* 0x00000000000073c6 */ /* 0x002ea40000000000 */
.L_x_15:
[C---:B------:R-:W-:Y:S01]  /*0d50*/  ISETP.NE.AND P0, PT, R15.reuse, 0x3, PT ;  /* 0x000000030f00780c */ /* 0x040fe20003f05270 */
[----:B------:R-:W-:Y:S01]  /*0d60*/  VIADD R15, R15, 0x1 ;  /* 0x000000010f0f7836 */ /* 0x000fe20000000000 */
[----:B------:R-:W-:Y:S01]  /*0d70*/  UIADD3 UR4, UPT, UPT, UR4, 0x1, URZ ;  /* 0x0000000104047890 */ /* 0x000fe2000fffe0ff */
[----:B-1----:R-:W-:-:S03]  /*0d80*/  VIADD R2, R2, 0x31840 ;  /* 0x0003184002027836 */ /* 0x002fc60000000000 */
[----:B------:R-:W-:Y:S01]  /*0d90*/  SEL R15, R15, RZ, P0 ;  /* 0x000000ff0f0f7207 */ /* 0x000fe20000000000 */
[----:B------:R-:W-:Y:S01]  /*0da0*/  UISETP.NE.AND UP0, UPT, UR4, 0x38, UPT ;  /* 0x000000380400788c */ /* 0x000fe2000bf05270 */
[----:B------:R-:W-:Y:S02]  /*0db0*/  PRMT R2, RZ, 0x654, R2 ;  /* 0x00000654ff027816 */ /* 0x000fe40000000002 */
[----:B------:R-:W-:Y:S02]  /*0dc0*/  ISETP.NE.AND P0, PT, R15, RZ, PT ;  /* 0x000000ff0f00720c */ /* 0x000fe40003f05270 */
[----:B--2---:R1:W-:Y:S02]  /*0dd0*/  SYNCS.ARRIVE.TRANS64.RED.A1T0 RZ, [R2+URZ], RZ ;  /* 0x000000ff02ff79a7 */ /* 0x0043e400081004ff */
[----:B-1----:R-:W-:-:S04]  /*0de0*/  SEL R2, RZ, 0x1, P0 ;  /* 0x00000001ff027807 */ /* 0x002fc80000000000 */
[----:B------:R-:W-:Y:S01]  /*0df0*/  LOP3.LUT R16, R16, R2, RZ, 0x3c, !PT ;  /* 0x0000000210107212 */ /* 0x000fe200078e3cff */
[----:B------:R-:W-:Y:S06]  /*0e00*/  BRA.U UP0, `(.L_x_16) ;  /* 0xfffffff900fc7547 */ /* 0x000fec000b83ffff */
[----:B------:R-:W-:-:S13]  /*0e10*/  ISETP.NE.AND P0, PT, R25, UR5, PT ;  /* 0x0000000519007c0c */ /* 0x000fda000bf05270 */
[----:B------:R-:W-:Y:S05]  /*0e20*/  @!P0 EXIT ;  /* 0x000000000000894d */ /* 0x000fea0003800000 */
[----:B------:R-:W-:Y:S01]  /*0e30*/  UIADD3 UR5, UPT, UPT, UR5, 0x1, URZ ;  /* 0x0000000105057890 */ /* 0x000fe2000fffe0ff */
[----:B------:R-:W-:Y:S05]  /*0e40*/  BRA `(.L_x_17) ;  /* 0xfffffff800dc7947 */ /* 0x000fea000383ffff */
.L_x_12:
[----:B-1----:R-:W-:-:S09]  /*0e50*/  UISETP.NE.AND UP0, UPT, UR5, URZ, UPT ;  /* 0x000000ff0500728c */ /* 0x002fd2000bf05270 */
[----:B------:R-:W-:Y:S05]  /*0e60*/  BRA.U UP0, `(.L_x_13) ;  /* 0x0000001100f07547 */ /* 0x000fea000b800000 */
[----:B------:R-:W1:Y:S01]  /*0e70*/  S2UR UR4, SR_CTAID.X ;  /* 0x00000000000479c3 */ /* 0x000e620000002500 */
[----:B------:R-:W-:Y:S02]  /*0e80*/  UMOV UR8, 0x400 ;  /* 0x0000040000087882 */ /* 0x000fe40000000000 */
[----:B------:R-:W-:-:S04]  /*0e90*/  ULEA UR8, UR5, UR8, 0x18 ;  /* 0x0000000805087291 */ /* 0x000fc8000f8ec0ff */
[----:B------:R-:W-:Y:S02]  /*0ea0*/  UIADD3 UR5, UPT, UPT, UR8, 0x18000, URZ ;  /* 0x0001800008057890 */ /* 0x000fe4000fffe0ff */
[----:B------:R-:W-:Y:S02]  /*0eb0*/  UIADD3 UR6, UPT, UPT, UR8, 0x8000, URZ ;  /* 0x0000800008067890 */ /* 0x000fe4000fffe0ff */
[----:B------:R-:W-:-:S04]  /*0ec0*/  USHF.R.U32.HI UR5, URZ, 0x4, UR5 ;  /* 0x00000004ff057899 */ /* 0x000fc80008011605 */
[----:B------:R-:W-:Y:S01]  /*0ed0*/  ULOP3.LUT UR5, UR5, 0x3fc0, URZ, 0xc0, !UPT ;  /* 0x00003fc005057892 */ /* 0x000fe2000f8ec0ff */
[----:B-1----:R-:W-:-:S13]  /*0ee0*/  ISETP.LE.U32.AND P0, PT, R22, UR4, PT ;  /* 0x0000000416007c0c */ /* 0x002fda000bf03070 */
[----:B------:R-:W-:Y:S05]  /*0ef0*/  @P0 EXIT ;  /* 0x000000000000094d */ /* 0x000fea0003800000 */
[----:B------:R-:W-:Y:S01]  /*0f00*/  ULOP3.LUT UR4, URZ, UR4, URZ, 0x33, !UPT ;  /* 0x00000004ff047292 */ /* 0x000fe2000f8e33ff */
[----:B------:R-:W-:Y:S01]  /*0f10*/  IMAD.U32 R5, RZ, RZ, UR5 ;  /* 0x00000005ff057e24 */ /* 0x000fe2000f8e00ff */
[----:B------:R-:W-:Y:S01]  /*0f20*/  USHF.R.U32.HI UR6, URZ, 0x4, UR6 ;  /* 0x00000004ff067899 */ /* 0x000fe20008011606 */
[C---:B------:R-:W-:Y:S01]  /*0f30*/  ISETP.GE.U32.AND P0, PT, R21.reuse, 0x4, PT ;  /* 0x000000041500780c */ /* 0x040fe20003f06070 */
[----:B------:R-:W-:Y:S01]  /*0f40*/  IMAD.MOV.U32 R4, RZ, RZ, RZ ;  /* 0x000000ffff047224 */ /* 0x000fe200078e00ff */
[----:B------:R-:W-:Y:S01]  /*0f50*/  UMOV UR17, URZ ;  /* 0x000000ff00117c82 */ /* 0x000fe20008000000 */
[----:B------:R-:W-:Y:S01]  /*0f60*/  VIADD R3, R22, UR4 ;  /* 0x0000000416037c36 */ /* 0x000fe20008000000 */
[----:B------:R-:W-:Y:S01]  /*0f70*/  ULOP3.LUT UR6, UR6, 0x3fc0, URZ, 0xc0, !UPT ;  /* 0x00003fc006067892 */ /* 0x000fe2000f8ec0ff */
[C---:B------:R-:W-:Y:S01]  /*0f80*/  IMAD R5, R21.reuse, 0x600, R5 ;  /* 0x0000060015057824 */ /* 0x040fe200078e0205 */
[----:B------:R-:W-:Y:S01]  /*0f90*/  UMOV UR15, URZ ;  /* 0x000000ff000f7c82 */ /* 0x000fe20008000000 */
[----:B------:R-:W-:Y:S01]  /*0fa0*/  UMOV UR7, 0x184 ;  /* 0x0000018400077882 */ /* 0x000fe20000000000 */
[----:B------:R-:W-:Y:S01]  /*0fb0*/  SHF.R.U32.HI R3, RZ, 0x2, R3 ;  /* 0x00000002ff037819 */ /* 0x000fe20000011603 */
[----:B------:R-:W-:Y:S01]  /*0fc0*/  UMOV UR4, 0x180 ;  /* 0x0000018000047882 */ /* 0x000fe20000000000 */
[----:B------:R-:W-:Y:S01]  /*0fd0*/  LEA R6, R21, UR6, 0xa ;  /* 0x0000000615067c11 */ /* 0x000fe2000f8e50ff */
[----:B------:R-:W-:Y:S01]  /*0fe0*/  UMOV UR6, 0x180 ;  /* 0x0000018000067882 */ /* 0x000fe20000000000 */
[----:B------:R-:W-:Y:S01]  /*0ff0*/  SEL R5, R5, RZ, !P0 ;  /* 0x000000ff05057207 */ /* 0x000fe20004000000 */
[----:B------:R-:W-:Y:S01]  /*1000*/  IMAD.HI.U32 R3, R3, 0x3a83a83b, RZ ;  /* 0x3a83a83b03037827 */ /* 0x000fe200078e00ff */
[----:B------:R-:W-:Y:S01]  /*1010*/  SEL R6, R6, RZ, !P0 ;  /* 0x000000ff06067207 */ /* 0x000fe20004000000 */
[----:B------:R-:W-:-:S03]  /*1020*/  UMOV UR5, 0x184 ;  /* 0x0000018400057882 */ /* 0x000fc60000000000 */
[----:B------:R-:W-:-:S07]  /*1030*/  SHF.R.U32.HI R3, RZ, 0x3, R3 ;  /* 0x00000003ff037819 */ /* 0x000fce0000011603 */
.L_x_24:
[----:B------:R-:W-:Y:S02]  /*1040*/  USHF.R.U32.HI UR10, URZ, 0x1, UR17 ;  /* 0x00000001ff0a7899 */ /* 0x000fe40008011611 */
[----:B------:R-:W-:Y:S02]  /*1050*/  USHF.L.U32 UR9, UR17, 0x3, URZ ;  /* 0x0000000311097899 */ /* 0x000fe400080006ff */
[----:B------:R-:W-:Y:S02]  /*1060*/  ULOP3.LUT UR10, UR10, 0x1, URZ, 0xc, !UPT ;  /* 0x000000010a0a7892 */ /* 0x000fe4000f8e0cff */
[----:B------:R-:W-:Y:S02]  /*1070*/  ULOP3.LUT UR9, UR9, 0x8, URZ, 0xc0, !UPT ;  /* 0x0000000809097892 */ /* 0x000fe4000f8ec0ff */
[----:B------:R-:W-:Y:S02]  /*1080*/  USHF.L.U32 UR10, UR10, 0x1f, URZ ;  /* 0x0000001f0a0a7899 */ /* 0x000fe400080006ff */
[----:B------:R-:W-:-:S02]  /*1090*/  ULOP3.LUT UR12, UR17, 0x1, URZ, 0xc0, !UPT ;  /* 0x00000001110c7892 */ /* 0x000fc4000f8ec0ff */
[----:B------:R-:W-:Y:S01]  /*10a0*/  MOV R0, UR9 ;  /* 0x0000000900007c02 */ /* 0x000fe20008000f00 */
[----:B------:R-:W-:Y:S01]  /*10b0*/  UIADD3 UR9, UPT, UPT, UR8, UR9, URZ ;  /* 0x0000000908097290 */ /* 0x000fe2000fffe0ff */
[----:B------:R-:W-:Y:S01]  /*10c0*/  MOV R2, UR10 ;  /* 0x0000000a00027c02 */ /* 0x000fe20008000f00 */
[----:B------:R-:W-:Y:S02]  /*10d0*/  UIMAD UR12, UR12, 0xc0, URZ ;  /* 0x000000c00c0c78a4 */ /* 0x000fe4000f8e02ff */
[----:B------:R-:W-:Y:S01]  /*10e0*/  UIADD3 UR11, UPT, UPT, UR9, 0x31860, URZ ;  /* 0x00031860090b7890 */ /* 0x000fe2000fffe0ff */
[----:B------:R-:W1:Y:S02]  /*10f0*/  SYNCS.PHASECHK.TRANS64.TRYWAIT P0, [R0+UR8+0x31870], R2 ;  /* 0x03187002000075a7 */ /* 0x000e640008001108 */
[----:B-1----:R-:W-:Y:S09]  /*1100*/  @!P0 BRA `(.L_x_18) ;  /* 0x0000002800808947 */ /* 0x002ff20003800000 */
.L_x_50:
[----:B------:R-:W-:Y:S01]  /*1110*/  NOP ;  /* 0x0000000000007918 */ /* 0x000fe20000000000 */
[----:B------:R-:W-:-:S05]  /*1120*/  UMOV UR16, URZ ;  /* 0x000000ff00107c82 */ /* 0x000fca0008000000 */
.L_x_23:
[----:B------:R-:W-:Y:S01]  /*1130*/  ULEA UR10, UR15, UR8, 0x3 ;  /* 0x000000080f0a7291 */ /* 0x000fe2000f8e18ff */
[----:B-1----:R-:W-:Y:S01]  /*1140*/  SHF.L.U32 R9, R4, 0x1f, RZ ;  /* 0x0000001f04097819 */ /* 0x002fe200000006ff */
[----:B------:R-:W-:Y:S01]  /*1150*/  ULOP3.LUT UP0, UR14, UR16, 0x2, URZ, 0xc0, !UPT ;  /* 0x00000002100e7892 */ /* 0x000fe2000f80c0ff */
[----:B------:R-:W-:Y:S06]  /*1160*/  MOV R0, UR15 ;  /* 0x0000000f00007c02 */ /* 0x000fec0008000f00 */
[----:B------:R-:W1:Y:S02]  /*1170*/  SYNCS.PHASECHK.TRANS64.TRYWAIT P0, [UR10+0x31840], R9 ;  /* 0x03184009ff0075a7 */ /* 0x000e64000800110a */
[----:B-12---:R-:W-:Y:S05]  /*1180*/  @!P0 BRA `(.L_x_19) ;  /* 0x0000002800808947 */ /* 0x006fea0003800000 */
.L_x_52:
[----:B------:R-:W-:Y:S01]  /*1190*/  NOP ;  /* 0x0000000000007918 */ /* 0x000fe20000000000 */
[----:B------:R-:W-:Y:S05]  /*11a0*/  BRA.U UP0, `(.L_x_20) ;  /* 0x0000000100487547 */ /* 0x000fea000b800000 */
[----:B------:R-:W-:Y:S02]  /*11b0*/  ULEA UR22, UR15, UR8, 0x9 ;  /* 0x000000080f167291 */ /* 0x000fe4000f8e48ff */
[----:B------:R-:W-:Y:S02]  /*11c0*/  ULEA UR9, UR15, UR8, 0xa ;  /* 0x000000080f097291 */ /* 0x000fe4000f8e50ff */
[----:B------:R-:W-:Y:S02]  /*11d0*/  UIADD3 UR22, UPT, UPT, UR22, 0x30000, URZ ;  /* 0x0003000016167890 */ /* 0x000fe4000fffe0ff */
[----:B------:R-:W-:Y:S02]  /*11e0*/  UIADD3 UR13, UPT, UPT, UR9, 0x30800, URZ ;  /* 0x00030800090d7890 */ /* 0x000fe4000fffe0ff */
[----:B------:R-:W-:Y:S02]  /*11f0*/  UIADD3 UR9, UPT, UPT, UR9, 0x30a00, URZ ;  /* 0x00030a0009097890 */ /* 0x000fe4000fffe0ff */
[----:B------:R-:W-:Y:S02]  /*1200*/  USHF.R.U32.HI UR22, URZ, 0x4, UR22 ;  /* 0x00000004ff167899 */ /* 0x000fe40008011616 */
[----:B------:R-:W-:Y:S02]  /*1210*/  USHF.R.U32.HI UR13, URZ, 0x4, UR13 ;  /* 0x00000004ff0d7899 */ /* 0x000fe4000801160d */
[----:B------:R-:W-:Y:S02]  /*1220*/  USHF.R.U32.HI UR9, URZ, 0x4, UR9 ;  /* 0x00000004ff097899 */ /* 0x000fe40008011609 */
[----:B------:R-:W-:Y:S02]  /*1230*/  ULOP3.LUT UR18, UR22, 0x3fe0, URZ, 0xc0, !UPT ;  /* 0x00003fe016127892 */ /* 0x000fe4000f8ec0ff */
[----:B------:R-:W-:Y:S02]  /*1240*/  ULOP3.LUT UR20, UR13, 0x3fc0, URZ, 0xc0, !UPT ;  /* 0x00003fc00d147892 */ /* 0x000fe4000f8ec0ff */
[----:B------:R-:W-:Y:S01]  /*1250*/  ULOP3.LUT UR22, UR9, 0x3fe0, URZ, 0xc0, !UPT ;  /* 0x00003fe009167892 */ /* 0x000fe2000f8ec0ff */
[----:B------:R-:W-:Y:S01]  /*1260*/  UMOV UR19, 0x4008 ;  /* 0x0000400800137882 */ /* 0x000fe20000000000 */
[----:B------:R-:W-:Y:S01]  /*1270*/  UMOV UR21, 0x4008 ;  /* 0x0000400800157882 */ /* 0x000fe20000000000 */
[----:B------:R-:W-:Y:S02]  /*1280*/  UMOV UR23, 0x4008 ;  /* 0x0000400800177882 */ /* 0x000fe40000000000 */
[----:B------:R2:W-:Y:S02]  /*1290*/  UTCCP.T.S.4x32dp128bit tmem[0x180], gdesc[UR18] ;  /* 0x00018012ff0079e7 */ /* 0x0005e40009100000 */
[----:B------:R2:W-:Y:S02]  /*12a0*/  UTCCP.T.S.4x32dp128bit tmem[0x184], gdesc[UR20] ;  /* 0x00018414ff0079e7 */ /* 0x0005e40009100000 */
[----:B------:R2:W-:Y:S01]  /*12b0*/  UTCCP.T.S.4x32dp128bit tmem[0x188], gdesc[UR22] ;  /* 0x00018816ff0079e7 */ /* 0x0005e20009100000 */
[----:B------:R-:W-:Y:S02]  /*12c0*/  NOP ;  /* 0x0000000000007918 */ /* 0x000fe40000000000 */
.L_x_20:
[----:B------:R-:W-:Y:S01]  /*12d0*/  UISETP.NE.AND UP0, UPT, UR15, 0x3, UPT ;  /* 0x000000030f00788c */ /* 0x000fe2000bf05270 */
[----:B-1----:R-:W-:Y:S01]  /*12e0*/  SHFL.IDX PT, R2, R6, R0, 0x1f ;  /* 0x00001f0006027589 */ /* 0x002fe200000e0000 */
[----:B------:R-:W-:Y:S01]  /*12f0*/  UIADD3 UR9, UPT, UPT, UR15, 0x1, URZ ;  /* 0x000000010f097890 */ /* 0x000fe2000fffe0ff */
[----:B------:R-:W-:Y:S03]  /*1300*/  NOP ;  /* 0x0000000000007918 */ /* 0x000fe60000000000 */
[----:B------:R-:W-:Y:S03]  /*1310*/  USEL UR9, UR9, URZ, UP0 ;  /* 0x000000ff09097287 */ /* 0x000fe60008000000 */
[----:B------:R-:W1:Y:S01]  /*1320*/  SHFL.IDX PT, R0, R5, R0, 0x1f ;  /* 0x00001f0005007589 */ /* 0x000e6200000e0000 */
[----:B------:R-:W-:Y:S02]  /*1330*/  USHF.L.U32 UR15, UR14, 0x4, URZ ;  /* 0x000000040e0f7899 */ /* 0x000fe400080006ff */
[----:B------:R-:W-:Y:S02]  /*1340*/  ULEA UR13, UR9, UR8, 0x3 ;  /* 0x00000008090d7291 */ /* 0x000fe4000f8e18ff */
[----:B------:R-:W-:Y:S01]  /*1350*/  ULEA UR14, UR14, 0x8b0, 0xd ;  /* 0x000008b00e0e7891 */ /* 0x000fe2000f8e68ff */
[----:B------:R-:W-:Y:S01]  /*1360*/  ISETP.NE.AND P0, PT, RZ, UR9, PT ;  /* 0x00000009ff007c0c */ /* 0x000fe2000bf05270 */
[----:B------:R-:W-:Y:S02]  /*1370*/  UISETP.NE.AND UP0, UPT, UR16, URZ, UPT ;  /* 0x000000ff1000728c */ /* 0x000fe4000bf05270 */
[----:B------:R-:W-:Y:S02]  /*1380*/  UPRMT UR15, UR15, 0x5410, UR14 ;  /* 0x000054100f0f7896 */ /* 0x000fe4000800000e */
[----:B------:R-:W-:Y:S01]  /*1390*/  UIADD3 UR10, UPT, UPT, UR10, 0x31820, URZ ;  /* 0x000318200a0a7890 */ /* 0x000fe2000fffe0ff */
[----:B------:R-:W-:Y:S01]  /*13a0*/  UMOV UR14, URZ ;  /* 0x000000ff000e7c82 */ /* 0x000fe20008000000 */
[----:B--2---:R-:W-:Y:S01]  /*13b0*/  UMOV UR21, 0x40004040 ;  /* 0x4000404000157882 */ /* 0x004fe20000000000 */
[----:B------:R-:W-:Y:S01]  /*13c0*/  UMOV UR19, 0x40004040 ;  /* 0x4000404000137882 */ /* 0x000fe20000000000 */
[----:B------:R-:W-:Y:S01]  /*13d0*/  UMOV UR25, 0x40004040 ;  /* 0x4000404000197882 */ /* 0x000fe20000000000 */
[----:B------:R-:W-:Y:S01]  /*13e0*/  UMOV UR23, 0x40004040 ;  /* 0x4000404000177882 */ /* 0x000fe20000000000 */
[----:B------:R-:W-:Y:S01]  /*13f0*/  UMOV UR29, 0x40004040 ;  /* 0x40004040001d7882 */ /* 0x000fe20000000000 */
[----:B------:R-:W-:Y:S01]  /*1400*/  UMOV UR27, 0x40004040 ;  /* 0x40004040001b7882 */ /* 0x000fe20000000000 */
[----:B------:R-:W-:Y:S01]  /*1410*/  UMOV UR33, 0x40004040 ;  /* 0x4000404000217882 */ /* 0x000fe20000000000 */
[----:B------:R-:W-:Y:S01]  /*1420*/  UMOV UR31, 0x40004040 ;  /* 0x40004040001f7882 */ /* 0x000fe20000000000 */
[----:B-1----:R-:W-:Y:S02]  /*1430*/  R2UR UR18, R0 ;  /* 0x00000000001272ca */ /* 0x002fe400000e0000 */
[----:B------:R-:W-:Y:S02]  /*1440*/  R2UR UR20, R2 ;  /* 0x00000000021472ca */ /* 0x000fe400000e0000 */
[----:B------:R-:W-:Y:S04]  /*1450*/  SEL R0, RZ, 0x1, P0 ;  /* 0x00000001ff007807 */ /* 0x000fe80000000000 */
[----:B------:R-:W-:Y:S01]  /*1460*/  LOP3.LUT R4, R4, R0, RZ, 0x3c, !PT ;  /* 0x0000000004047212 */ /* 0x000fe200078e3cff */
[----:B------:R-:W-:Y:S04]  /*1470*/  IMAD.U32 R0, RZ, RZ, UR9 ;  /* 0x00000009ff007e24 */ /* 0x000fe8000f8e00ff */
[----:B------:R-:W-:Y:S01]  /*1480*/  UIADD3 UR22, UPT, UPT, UR18, 0x2, URZ ;  /* 0x0000000212167890 */ /* 0x000fe2000fffe0ff */
[----:B------:R-:W-:Y:S01]  /*1490*/  IMAD.U32 R9, R4, -0x80000000, RZ ;  /* 0x8000000004097824 */ /* 0x000fe200078e00ff */
[----:B------:R-:W-:Y:S01]  /*14a0*/  UIADD3 UR24, UPT, UPT, UR20, 0x2, URZ ;  /* 0x0000000214187890 */ /* 0x000fe2000fffe0ff */
[----:B------:R1:W-:Y:S01]  /*14b0*/  UTCQMMA gdesc[UR20], gdesc[UR18], tmem[UR12], tmem[UR14], idesc[UR15], tmem[UR6], UP0 ;  /* 0x00060e1214007dea */ /* 0x0003e2000800030c */
[----:B------:R-:W-:Y:S02]  /*14c0*/  UIADD3 UR28, UPT, UPT, UR20, 0x4, URZ ;  /* 0x00000004141c7890 */ /* 0x000fe4000fffe0ff */
[----:B------:R-:W-:Y:S02]  /*14d0*/  UIADD3 UR26, UPT, UPT, UR18, 0x4, URZ ;  /* 0x00000004121a7890 */ /* 0x000fe4000fffe0ff */
[----:B------:R-:W-:Y:S02]  /*14e0*/  UIADD3 UR32, UPT, UPT, UR20, 0x6, URZ ;  /* 0x0000000614207890 */ /* 0x000fe4000fffe0ff */
[----:B------:R-:W-:Y:S01]  /*14f0*/  UIADD3 UR30, UPT, UPT, UR18, 0x6, URZ ;  /* 0x00000006121e7890 */ /* 0x000fe2000fffe0ff */
[----:B------:R1:W-:Y:S04]  /*1500*/  UTCQMMA gdesc[UR24], gdesc[UR22], tmem[UR12], tmem[UR14], idesc[UR15], tmem[UR6], UPT ;  /* 0x00060e1618007dea */ /* 0x0003e8000b80030c */
[----:B------:R1:W-:Y:S04]  /*1510*/  UTCQMMA gdesc[UR28], gdesc[UR26], tmem[UR12], tmem[UR14], idesc[UR15], tmem[UR6], UPT ;  /* 0x00060e1a1c007dea */ /* 0x0003e8000b80030c */
[----:B------:R1:W-:Y:S01]  /*1520*/  UTCQMMA gdesc[UR32], gdesc[UR30], tmem[UR12], tmem[UR14], idesc[UR15], tmem[UR6], UPT ;  /* 0x00060e1e20007dea */ /* 0x0003e2000b80030c */
[----:B------:R1:W-:Y:S01]  /*1530*/  UTCBAR [UR10], URZ ;  /* 0x000000ff0a0073e9 */ /* 0x0003e200080000ff */
[----:B------:R-:W2:Y:S02]  /*1540*/  SYNCS.PHASECHK.TRANS64.TRYWAIT P0, [UR13+0x31840], R9 ;  /* 0x03184009ff0075a7 */ /* 0x000ea4000800110d */
[----:B-12---:R-:W-:Y:S05]  /*1550*/  @!P0 BRA `(.L_x_21) ;  /* 0x0000002400a88947 */ /* 0x006fea0003800000 */
.L_x_54:
[----:B------:R-:W-:Y:S01]  /*1560*/  UIADD3 UR10, UPT, UPT, UR16, 0x1, URZ ;  /* 0x00000001100a7890 */ /* 0x000fe2000fffe0ff */
[----:B-1----:R-:W1:Y:S01]  /*1570*/  SHFL.IDX PT, R2, R6, R0, 0x1f ;  /* 0x00001f0006027589 */ /* 0x002e6200000e0000 */
[----:B------:R-:W-:Y:S02]  /*1580*/  UIADD3 UR13, UPT, UPT, UR13, 0x31820, URZ ;  /* 0x000318200d0d7890 */ /* 0x000fe4000fffe0ff */
[----:B------:R-:W-:Y:S05]  /*1590*/  USHF.L.U32 UR14, UR10, 0xd, URZ ;  /* 0x0000000d0a0e7899 */ /* 0x000fea00080006ff */
[----:B------:R-:W2:Y:S01]  /*15a0*/  SHFL.IDX PT, R0, R5, R0, 0x1f ;  /* 0x00001f0005007589 */ /* 0x000ea200000e0000 */
[----:B------:R-:W-:Y:S01]  /*15b0*/  USHF.L.U32 UR15, UR10, 0x4, URZ ;  /* 0x000000040a0f7899 */ /* 0x000fe200080006ff */
[----:B------:R-:W-:Y:S01]  /*15c0*/  NOP ;  /* 0x0000000000007918 */ /* 0x000fe20000000000 */
[----:B------:R-:W-:Y:S01]  /*15d0*/  ULOP3.LUT UR14, UR14, 0x6000, URZ, 0xc0, !UPT ;  /* 0x000060000e0e7892 */ /* 0x000fe2000f8ec0ff */
[----:B------:R-:W-:Y:S01]  /*15e0*/  NOP ;  /* 0x0000000000007918 */ /* 0x000fe20000000000 */
[----:B------:R-:W-:Y:S02]  /*15f0*/  ULOP3.LUT UR15, UR15, 0x30, URZ, 0xc0, !UPT ;  /* 0x000000300f0f7892 */ /* 0x000fe4000f8ec0ff */
[----:B------:R-:W-:Y:S02]  /*1600*/  ULOP3.LUT UR14, UR14, 0x8b0, URZ, 0xfc, !UPT ;  /* 0x000008b00e0e7892 */ /* 0x000fe4000f8efcff */
[----:B------:R-:W-:Y:S02]  /*1610*/  UISETP.NE.AND UP0, UPT, UR10, 0x37, UPT ;  /* 0x000000370a00788c */ /* 0x000fe4000bf05270 */
[----:B------:R-:W-:Y:S01]  /*1620*/  UPRMT UR15, UR15, 0x5410, UR14 ;  /* 0x000054100f0f7896 */ /* 0x000fe2000800000e */
[----:B------:R-:W-:Y:S02]  /*1630*/  UMOV UR21, 0x40004040 ;  /* 0x4000404000157882 */ /* 0x000fe40000000000 */
[----:B------:R-:W-:Y:S01]  /*1640*/  UMOV UR14, URZ ;  /* 0x000000ff000e7c82 */ /* 0x000fe20008000000 */
[----:B------:R-:W-:Y:S01]  /*1650*/  UMOV UR19, 0x40004040 ;  /* 0x4000404000137882 */ /* 0x000fe20000000000 */
[----:B------:R-:W-:Y:S01]  /*1660*/  UMOV UR25, 0x40004040 ;  /* 0x4000404000197882 */ /* 0x000fe20000000000 */
[----:B------:R-:W-:Y:S01]  /*1670*/  UMOV UR23, 0x40004040 ;  /* 0x4000404000177882 */ /* 0x000fe20000000000 */
[----:B------:R-:W-:Y:S01]  /*1680*/  UMOV UR29, 0x40004040 ;  /* 0x40004040001d7882 */ /* 0x000fe20000000000 */
[----:B-1----:R-:W-:Y:S01]  /*1690*/  R2UR UR20, R2 ;  /* 0x00000000021472ca */ /* 0x002fe200000e0000 */
[----:B------:R-:W-:Y:S01]  /*16a0*/  UMOV UR27, 0x40004040 ;  /* 0x40004040001b7882 */ /* 0x000fe20000000000 */
[----:B--2---:R-:W-:Y:S01]  /*16b0*/  R2UR UR18, R0 ;  /* 0x00000000001272ca */ /* 0x004fe200000e0000 */
[----:B------:R-:W-:Y:S01]  /*16c0*/  UMOV UR33, 0x40004040 ;  /* 0x4000404000217882 */ /* 0x000fe20000000000 */
[----:B------:R-:W-:Y:S09]  /*16d0*/  UMOV UR31, 0x40004040 ;  /* 0x40004040001f7882 */ /* 0x000ff20000000000 */
[----:B------:R-:W-:Y:S02]  /*16e0*/  UIADD3 UR24, UPT, UPT, UR20, 0x2, URZ ;  /* 0x0000000214187890 */ /* 0x000fe4000fffe0ff */
[----:B------:R-:W-:Y:S01]  /*16f0*/  UIADD3 UR22, UPT, UPT, UR18, 0x2, URZ ;  /* 0x0000000212167890 */ /* 0x000fe2000fffe0ff */
[----:B------:R1:W-:Y:S01]  /*1700*/  UTCQMMA gdesc[UR20], gdesc[UR18], tmem[UR12], tmem[UR14], idesc[UR15], tmem[UR4], UPT ;  /* 0x00040e1214007dea */ /* 0x0003e2000b80030c */
        /* <DEDUP_REMOVED lines=8> */
[----:B------:R-:W-:Y:S05]  /*1790*/  BRA.U UP0, `(.L_x_22) ;  /* 0x0000000100087547 */ /* 0x000fea000b800000 */
[----:B------:R2:W-:Y:S01]  /*17a0*/  UTCBAR [UR11], URZ ;  /* 0x000000ff0b0073e9 */ /* 0x0005e200080000ff */
[----:B------:R-:W-:Y:S01]  /*17b0*/  NOP ;  /* 0x0000000000007918 */ /* 0x000fe20000000000 */
.L_x_22:
[----:B------:R-:W-:Y:S02]  /*17c0*/  UISETP.NE.AND UP0, UPT, UR9, 0x3, UPT ;  /* 0x000000030900788c */ /* 0x000fe4000bf05270 */
[----:B------:R-:W-:Y:S02]  /*17d0*/  UIADD3 UR9, UPT, UPT, UR9, 0x1, URZ ;  /* 0x0000000109097890 */ /* 0x000fe4000fffe0ff */
[----:B------:R-:W-:Y:S02]  /*17e0*/  UIADD3 UR16, UPT, UPT, UR16, 0x2, URZ ;  /* 0x0000000210107890 */ /* 0x000fe4000fffe0ff */
[----:B-1----:R-:W-:Y:S02]  /*17f0*/  USEL UR15, UR9, URZ, UP0 ;  /* 0x000000ff090f7287 */ /* 0x002fe40008000000 */
[----:B------:R-:W-:Y:S04]  /*1800*/  UISETP.NE.AND UP0, UPT, UR16, 0x38, UPT ;  /* 0x000000381000788c */ /* 0x000fe8000bf05270 */
[----:B------:R-:W-:Y:S04]  /*1810*/  ISETP.NE.AND P0, PT, RZ, UR15, PT ;  /* 0x0000000fff007c0c */ /* 0x000fe8000bf05270 */
[----:B------:R-:W-:Y:S04]  /*1820*/  SEL R0, RZ, 0x1, P0 ;  /* 0x00000001ff007807 */ /* 0x000fe80000000000 */
[----:B------:R-:W-:Y:S01]  /*1830*/  LOP3.LUT R4, R4, R0, RZ, 0x3c, !PT ;  /* 0x0000000004047212 */ /* 0x000fe200078e3cff */
[----:B------:R-:W-:Y:S06]  /*1840*/  BRA.U UP0, `(.L_x_23) ;  /* 0xfffffff900387547 */ /* 0x000fec000b83ffff */
[----:B------:R-:W-:-:S13]  /*1850*/  ISETP.NE.AND P0, PT, R3, UR17, PT ;  /* 0x0000001103007c0c */ /* 0x000fda000bf05270 */
[----:B--2---:R-:W-:Y:S05]  /*1860*/  @!P0 EXIT ;  /* 0x000000000000894d */ /* 0x004fea0003800000 */
[----:B------:R-:W-:Y:S01]  /*1870*/  UIADD3 UR17, UPT, UPT, UR17, 0x1, URZ ;  /* 0x0000000111117890 */ /* 0x000fe2000fffe0ff */
[----:B------:R-:W-:Y:S11]  /*1880*/  BRA `(.L_x_24) ;  /* 0xfffffff400ec7947 */ /* 0x000ff6000383ffff */
.L_x_11:
[----:B------:R-:W-:-:S13]  /*1890*/  ELECT P0, URZ, PT ;  /* 0x0000000000ff782f */ /* 0x000fda0003800000 */
[----:B------:R-:W-:Y:S05]  /*18a0*/  @!P0 BRA `(.L_x_13) ;  /* 0x0000000800608947 */ /* 0x000fea0003800000 */
[----:B------:R-:W1:Y:S02]  /*18b0*/  S2R R3, SR_CTAID.X ;  /* 0x0000000000037919 */ /* 0x000e640000002500 */
[----:B-1----:R-:W-:-:S13]  /*18c0*/  ISETP.GE.U32.AND P0, PT, R3, R22, PT ;  /* 0x000000160300720c */ /* 0x002fda0003f06070 */
[----:B------:R-:W-:Y:S05]  /*18d0*/  @P0 EXIT ;  /* 0x000000000000094d */ /* 0x000fea0003800000 */
[----:B------:R-:W-:Y:S01]  /*18e0*/  LOP3.LUT R0, RZ, R3, RZ, 0x33, !PT ;  /* 0x00000003ff007212 */ /* 0x000fe200078e33ff */
[----:B------:R-:W1:Y:S01]  /*18f0*/  LDC.64 R12, c[0x0][0x348] ;  /* 0x0000d200ff0c7b82 */ /* 0x000e620000000a00 */
[----:B------:R-:W-:Y:S01]  /*1900*/  CS2R R10, SRZ ;  /* 0x00000000000a7805 */ /* 0x000fe2000001ff00 */
[----:B------:R-:W-:Y:S02]  /*1910*/  IMAD.MOV.U32 R2, RZ, RZ, R3 ;  /* 0x000000ffff027224 */ /* 0x000fe400078e0003 */
[----:B------:R-:W-:-:S05]  /*1920*/  IMAD.IADD R0, R22, 0x1, R0 ;  /* 0x0000000116007824 */ /* 0x000fca00078e0200 */
[----:B------:R-:W-:-:S05]  /*1930*/  SHF.R.U32.HI R0, RZ, 0x2, R0 ;  /* 0x00000002ff007819 */ /* 0x000fca0000011600 */
[----:B------:R-:W-:-:S05]  /*1940*/  IMAD.HI.U32 R0, R0, 0x3a83a83b, RZ ;  /* 0x3a83a83b00007827 */ /* 0x000fca00078e00ff */
[----:B------:R-:W-:-:S07]  /*1950*/  SHF.R.U32.HI R0, RZ, 0x3, R0 ;  /* 0x00000003ff007819 */ /* 0x000fce0000011600 */
.L_x_30:
[----:B------:R-:W-:-:S05]  /*1960*/  IMAD.HI.U32 R9, R2, -0x45d1745d, RZ ;  /* 0xba2e8ba302097827 */ /* 0x000fca00078e00ff */
[----:B------:R-:W-:-:S05]  /*1970*/  SHF.R.U32.HI R9, RZ, 0x8, R9 ;  /* 0x00000008ff097819 */ /* 0x000fca0000011609 */
[C---:B------:R-:W-:Y:S02]  /*1980*/  IMAD R7, R9.reuse, -0x10, R34 ;  /* 0xfffffff009077824 */ /* 0x040fe400078e0222 */
[----:B------:R-:W-:Y:S01]  /*1990*/  IMAD R8, R9, -0x160, R2 ;  /* 0xfffffea009087824 */ /* 0x000fe200078e0202 */
[----:B------:R-:W-:Y:S02]  /*19a0*/  MOV R2, 0x19e0 ;  /* 0x000019e000027802 */ /* 0x000fe40000000f00 */
[----:B------:R-:W-:Y:S02]  /*19b0*/  VIMNMX.U32 R7, PT, PT, R7, 0x10, PT ;  /* 0x0000001007077848 */ /* 0x000fe40003fe0000 */
[----:B------:R-:W-:Y:S02]  /*19c0*/  LOP3.LUT R5, R8, 0xffff, RZ, 0xc0, !PT ;  /* 0x0000ffff08057812 */ /* 0x000fe400078ec0ff */
[----:B-1----:R-:W-:Y:S05]  /*19d0*/  CALL.REL.NOINC `($__internal_3_$__cuda_sm20_div_u16) ;  /* 0x0000002400487944 */ /* 0x002fea0003c00000 */
[----:B------:R-:W-:Y:S01]  /*19e0*/  PRMT R7, R7, 0x9910, RZ ;  /* 0x0000991007077816 */ /* 0x000fe200000000ff */
[----:B------:R-:W1:Y:S01]  /*19f0*/  S2R R2, SR_CgaCtaId ;  /* 0x0000000000027919 */ /* 0x000e620000008800 */
[C---:B------:R-:W-:Y:S01]  /*1a00*/  PRMT R4, R41.reuse, 0x9910, RZ ;  /* 0x0000991029047816 */ /* 0x040fe200000000ff */
[----:B------:R-:W-:Y:S01]  /*1a10*/  HFMA2 R14, -RZ, RZ, 0, 0 ;  /* 0x00000000ff0e7431 */ /* 0x000fe200000001ff */
[----:B------:R-:W-:Y:S02]  /*1a20*/  LOP3.LUT R6, R41, 0xffff, RZ, 0xc0, !PT ;  /* 0x0000ffff29067812 */ /* 0x000fe400078ec0ff */
[----:B------:R-:W-:Y:S01]  /*1a30*/  MOV R5, 0x400 ;  /* 0x0000040000057802 */ /* 0x000fe20000000f00 */
[----:B------:R-:W-:Y:S02]  /*1a40*/  IMAD R4, R7, R4, RZ ;  /* 0x0000000407047224 */ /* 0x000fe400078e02ff */
[----:B------:R-:W-:Y:S02]  /*1a50*/  IMAD R6, R6, 0xc0, RZ ;  /* 0x000000c006067824 */ /* 0x000fe400078e02ff */
[----:B------:R-:W-:-:S05]  /*1a60*/  IMAD.MOV R4, RZ, RZ, -R4 ;  /* 0x000000ffff047224 */ /* 0x000fca00078e0a04 */
[----:B------:R-:W-:-:S05]  /*1a70*/  PRMT R4, R4, 0x7710, RZ ;  /* 0x0000771004047816 */ /* 0x000fca00000000ff */
[----:B------:R-:W-:-:S05]  /*1a80*/  IMAD.IADD R4, R8, 0x1, R4 ;  /* 0x0000000108047824 */ /* 0x000fca00078e0204 */
[----:B------:R-:W-:-:S05]  /*1a90*/  LOP3.LUT R4, R4, 0xffff, RZ, 0xc0, !PT ;  /* 0x0000ffff04047812 */ /* 0x000fca00078ec0ff */
[----:B------:R-:W-:Y:S01]  /*1aa0*/  IMAD R4, R9, 0x10, R4 ;  /* 0x0000001009047824 */ /* 0x000fe200078e0204 */
[----:B-1----:R-:W-:Y:S01]  /*1ab0*/  LEA R2, R2, R5, 0x18 ;  /* 0x0000000502027211 */ /* 0x002fe200078ec0ff */
[----:B------:R-:W-:-:S03]  /*1ac0*/  IMAD.MOV.U32 R9, RZ, RZ, 0x100 ;  /* 0x00000100ff097424 */ /* 0x000fc600078e00ff */
[----:B------:R-:W-:-:S07]  /*1ad0*/  SHF.L.U32 R7, R4, 0x7, RZ ;  /* 0x0000000704077819 */ /* 0x000fce00000006ff */
.L_x_29:
[----:B------:R-:W-:Y:S01]  /*1ae0*/  LOP3.LUT R10, R10, 0x1, RZ, 0x3c, !PT ;  /* 0x000000010a0a7812 */ /* 0x000fe200078e3cff */
[----:B------:R-:W-:Y:S05]  /*1af0*/  YIELD ;  /* 0x0000000000007946 */ /* 0x000fea0003800000 */
[----:B------:R-:W-:-:S04]  /*1b00*/  SHF.L.U32 R4, R10, 0x1f, RZ ;  /* 0x0000001f0a047819 */ /* 0x000fc800000006ff */
[----:B-1----:R-:W1:Y:S02]  /*1b10*/  SYNCS.PHASECHK.TRANS64.TRYWAIT P0, [R2+URZ+0x31820], R4 ;  /* 0x03182004020075a7 */ /* 0x002e6400080011ff */
[----:B-12---:R-:W-:Y:S05]  /*1b20*/  @!P0 BRA `(.L_x_25) ;  /* 0x0000002000508947 */ /* 0x006fea0003800000 */
.L_x_56:
[----:B------:R-:W2:Y:S01]  /*1b30*/  LDCU.64 UR12, c[0x0][0x348] ;  /* 0x00006900ff0c77ac */ /* 0x000ea20008000a00 */
[C---:B------:R-:W-:Y:S01]  /*1b40*/  IADD3 R18, P1, PT, R12.reuse, 0x40, RZ ;  /* 0x000000400c127810 */ /* 0x040fe20007f3e0ff */
[----:B-1----:R-:W-:Y:S01]  /*1b50*/  IMAD.MOV.U32 R5, RZ, RZ, 0xa500 ;  /* 0x0000a500ff057424 */ /* 0x002fe200078e00ff */
[----:B------:R-:W-:Y:S01]  /*1b60*/  IADD3 R16, P0, PT, R12, 0xc0, RZ ;  /* 0x000000c00c107810 */ /* 0x000fe20007f1e0ff */
[----:B------:R-:W-:Y:S01]  /*1b70*/  UMOV UR20, 0x0 ;  /* 0x0000000000147882 */ /* 0x000fe20000000000 */
[----:B------:R-:W-:Y:S01]  /*1b80*/  R2UR UR10, R9 ;  /* 0x00000000090a72ca */ /* 0x000fe200000e0000 */
[--C-:B------:R-:W-:Y:S01]  /*1b90*/  IMAD.X R19, RZ, RZ, R13.reuse, P1 ;  /* 0x000000ffff137224 */ /* 0x100fe200008e060d */
[----:B------:R-:W-:Y:S01]  /*1ba0*/  R2UR UR16, R2 ;  /* 0x00000000021072ca */ /* 0x000fe200000e0000 */
[----:B------:R-:W-:Y:S01]  /*1bb0*/  IMAD.X R17, RZ, RZ, R13, P0 ;  /* 0x000000ffff117224 */ /* 0x000fe200000e060d */
[----:B------:R-:W-:Y:S01]  /*1bc0*/  R2UR UR11, R7 ;  /* 0x00000000070b72ca */ /* 0x000fe200000e0000 */
[----:B------:R-:W-:Y:S01]  /*1bd0*/  UMOV UR21, 0x10000000 ;  /* 0x1000000000157882 */ /* 0x000fe20000000000 */
[----:B------:R-:W-:Y:S01]  /*1be0*/  R2UR UR28, R18 ;  /* 0x00000000121c72ca */ /* 0x000fe200000e0000 */
[----:B------:R-:W-:Y:S01]  /*1bf0*/  IMAD.U32 R4, R10, -0x80000000, RZ ;  /* 0x800000000a047824 */ /* 0x000fe200078e00ff */
[----:B------:R-:W-:-:S02]  /*1c00*/  R2UR UR29, R19 ;  /* 0x00000000131d72ca */ /* 0x000fc400000e0000 */
[----:B------:R-:W-:Y:S02]  /*1c10*/  R2UR UR7, R6 ;  /* 0x00000000060772ca */ /* 0x000fe400000e0000 */
[----:B------:R-:W-:Y:S01]  /*1c20*/  R2UR UR26, R16 ;  /* 0x00000000101a72ca */ /* 0x000fe200000e0000 */
[----:B--2---:R-:W-:Y:S01]  /*1c30*/  UIADD3 UR24, UP1, UPT, UR12, 0x140, URZ ;  /* 0x000001400c187890 */ /* 0x004fe2000ff3e0ff */
[----:B------:R-:W-:Y:S01]  /*1c40*/  R2UR UR27, R17 ;  /* 0x00000000111b72ca */ /* 0x000fe200000e0000 */
[----:B------:R-:W-:Y:S01]  /*1c50*/  UIADD3 UR22, UP0, UPT, UR12, 0x1c0, URZ ;  /* 0x000001c00c167890 */ /* 0x000fe2000ff1e0ff */
[----:B------:R-:W-:Y:S01]  /*1c60*/  R2UR UR15, R14 ;  /* 0x000000000e0f72ca */ /* 0x000fe200000e0000 */
[----:B------:R-:W-:Y:S02]  /*1c70*/  UIADD3 UR10, UPT, UPT, UR10, -0x100, URZ ;  /* 0xffffff000a0a7890 */ /* 0x000fe4000fffe0ff */
[----:B------:R-:W-:Y:S02]  /*1c80*/  UIADD3 UR8, UPT, UPT, UR16, 0x8000, URZ ;  /* 0x0000800010087890 */ /* 0x000fe4000fffe0ff */
[----:B------:R-:W-:-:S02]  /*1c90*/  UIADD3 UR9, UPT, UPT, UR16, 0x31800, URZ ;  /* 0x0003180010097890 */ /* 0x000fc4000fffe0ff */
[----:B------:R-:W-:Y:S02]  /*1ca0*/  UIADD3 UR4, UPT, UPT, UR16, 0x18000, URZ ;  /* 0x0001800010047890 */ /* 0x000fe4000fffe0ff */
[----:B------:R-:W-:Y:S02]  /*1cb0*/  UIADD3 UR12, UPT, UPT, UR16, 0x30000, URZ ;  /* 0x00030000100c7890 */ /* 0x000fe4000fffe0ff */
[----:B------:R-:W-:Y:S02]  /*1cc0*/  UIADD3.X UR25, UPT, UPT, URZ, UR13, URZ, UP1, !UPT ;  /* 0x0000000dff197290 */ /* 0x000fe40008ffe4ff */
[----:B------:R-:W-:Y:S01]  /*1cd0*/  UIADD3 UR16, UPT, UPT, UR16, 0x30800, URZ ;  /* 0x0003080010107890 */ /* 0x000fe2000fffe0ff */
[----:B------:R1:W-:Y:S01]  /*1ce0*/  UTMALDG.2D [UR8], [UR28], desc[UR20] ;  /* 0x000014081c0075b4 */ /* 0x0003e20008009000 */
[----:B------:R-:W-:Y:S01]  /*1cf0*/  UIADD3.X UR23, UPT, UPT, URZ, UR13, URZ, UP0, !UPT ;  /* 0x0000000dff177290 */ /* 0x000fe200087fe4ff */
[----:B------:R-:W-:Y:S01]  /*1d00*/  UMOV UR5, UR9 ;  /* 0x0000000900057c82 */ /* 0x000fe20008000000 */
[----:B------:R-:W-:Y:S01]  /*1d10*/  UMOV UR6, UR10 ;  /* 0x0000000a00067c82 */ /* 0x000fe20008000000 */
[----:B------:R-:W-:Y:S01]  /*1d20*/  UMOV UR14, UR11 ;  /* 0x0000000b000e7c82 */ /* 0x000fe20008000000 */
[----:B------:R-:W-:Y:S01]  /*1d30*/  UMOV UR13, UR9 ;  /* 0x00000009000d7c82 */ /* 0x000fe20008000000 */
[----:B------:R-:W-:Y:S01]  /*1d40*/  UMOV UR18, UR7 ;  /* 0x0000000700127c82 */ /* 0x000fe20008000000 */
[----:B------:R1:W-:Y:S01]  /*1d50*/  UTMALDG.2D [UR4], [UR26], desc[UR20] ;  /* 0x000014041a0075b4 */ /* 0x0003e20008009000 */
[----:B------:R-:W-:Y:S01]  /*1d60*/  UMOV UR19, UR15 ;  /* 0x0000000f00137c82 */ /* 0x000fe20008000000 */
[----:B------:R-:W-:Y:S01]  /*1d70*/  UMOV UR17, UR9 ;  /* 0x0000000900117c82 */ /* 0x000fe20008000000 */
[----:B------:R1:W-:Y:S01]  /*1d80*/  UTMALDG.2D [UR12], [UR24], desc[UR20] ;  /* 0x0000140c180075b4 */ /* 0x0003e20008009000 */
[----:B------:R1:W-:Y:S01]  /*1d90*/  UTMALDG.2D [UR16], [UR22], desc[UR20] ;  /* 0x00001410160075b4 */ /* 0x0003e20008009000 */
[----:B------:R1:W-:Y:S01]  /*1da0*/  SYNCS.ARRIVE.TRANS64 RZ, [R2+URZ+0x31800], R5 ;  /* 0x0318000502ff79a7 */ /* 0x0003e200080000ff */
[----:B------:R-:W2:Y:S02]  /*1db0*/  SYNCS.PHASECHK.TRANS64.TRYWAIT P0, [R2+URZ+0x31828], R4 ;  /* 0x03182804020075a7 */ /* 0x000ea400080011ff */
[----:B-12---:R-:W-:Y:S05]  /*1dc0*/  @!P0 BRA `(.L_x_26) ;  /* 0x0000001c00c48947 */ /* 0x006fea0003800000 */
.L_x_58:
[----:B------:R-:W-:Y:S01]  /*1dd0*/  R2UR UR10, R9 ;  /* 0x00000000090a72ca */ /* 0x000fe200000e0000 */
[----:B------:R-:W-:Y:S01]  /*1de0*/  IMAD.MOV.U32 R8, RZ, RZ, 0xa000 ;  /* 0x0000a000ff087424 */ /* 0x000fe200078e00ff */
[----:B------:R-:W-:Y:S01]  /*1df0*/  R2UR UR4, R2 ;  /* 0x00000000020472ca */ /* 0x000fe200000e0000 */
[----:B------:R-:W-:Y:S01]  /*1e00*/  UMOV UR14, 0x0 ;  /* 0x00000000000e7882 */ /* 0x000fe20000000000 */
[----:B------:R-:W-:Y:S01]  /*1e10*/  R2UR UR16, R18 ;  /* 0x00000000121072ca */ /* 0x000fe200000e0000 */
[----:B------:R-:W-:Y:S01]  /*1e20*/  UMOV UR15, 0x10000000 ;  /* 0x10000000000f7882 */ /* 0x000fe20000000000 */
[----:B------:R-:W-:Y:S02]  /*1e30*/  R2UR UR17, R19 ;  /* 0x00000000131172ca */ /* 0x000fe400000e0000 */
[----:B------:R-:W-:Y:S02]  /*1e40*/  R2UR UR11, R7 ;  /* 0x00000000070b72ca */ /* 0x000fe400000e0000 */
[----:B------:R-:W-:-:S02]  /*1e50*/  R2UR UR12, R16 ;  /* 0x00000000100c72ca */ /* 0x000fc400000e0000 */
[----:B------:R-:W-:Y:S01]  /*1e60*/  R2UR UR13, R17 ;  /* 0x00000000110d72ca */ /* 0x000fe200000e0000 */
[----:B------:R-:W-:Y:S01]  /*1e70*/  UIADD3 UR10, UPT, UPT, UR10, -0x80, URZ ;  /* 0xffffff800a0a7890 */ /* 0x000fe2000fffe0ff */
[----:B------:R-:W-:Y:S01]  /*1e80*/  R2UR UR7, R6 ;  /* 0x00000000060772ca */ /* 0x000fe200000e0000 */
[----:B------:R-:W-:Y:S02]  /*1e90*/  UIADD3 UR8, UPT, UPT, UR4, 0xc000, URZ ;  /* 0x0000c00004087890 */ /* 0x000fe4000fffe0ff */
[----:B------:R-:W-:Y:S02]  /*1ea0*/  UIADD3 UR9, UPT, UPT, UR4, 0x31808, URZ ;  /* 0x0003180804097890 */ /* 0x000fe4000fffe0ff */
[----:B------:R-:W-:Y:S01]  /*1eb0*/  UIADD3 UR4, UPT, UPT, UR4, 0x1e000, URZ ;  /* 0x0001e00004047890 */ /* 0x000fe2000fffe0ff */
[----:B------:R-:W-:-:S04]  /*1ec0*/  UMOV UR6, UR10 ;  /* 0x0000000a00067c82 */ /* 0x000fc80008000000 */
[----:B------:R-:W-:Y:S02]  /*1ed0*/  UMOV UR5, UR9 ;  /* 0x0000000900057c82 */ /* 0x000fe40008000000 */
[----:B------:R2:W-:Y:S02]  /*1ee0*/  UTMALDG.2D [UR8], [UR16], desc[UR14] ;  /* 0x00000e08100075b4 */ /* 0x0005e40008009000 */
[----:B------:R2:W-:Y:S01]  /*1ef0*/  UTMALDG.2D [UR4], [UR12], desc[UR14] ;  /* 0x00000e040c0075b4 */ /* 0x0005e20008009000 */
[----:B------:R2:W-:Y:S01]  /*1f00*/  SYNCS.ARRIVE.TRANS64 RZ, [R2+URZ+0x31808], R8 ;  /* 0x0318080802ff79a7 */ /* 0x0005e200080000ff */
[----:B------:R-:W3:Y:S02]  /*1f10*/  SYNCS.PHASECHK.TRANS64.TRYWAIT P0, [R2+URZ+0x31830], R4 ;  /* 0x03183004020075a7 */ /* 0x000ee400080011ff */
[----:B--23--:R-:W-:Y:S05]  /*1f20*/  @!P0 BRA `(.L_x_27) ;  /* 0x0000001c00848947 */ /* 0x00cfea0003800000 */
.L_x_60:
[----:B------:R-:W-:Y:S01]  /*1f30*/  R2UR UR4, R2 ;  /* 0x00000000020472ca */ /* 0x000fe200000e0000 */
[----:B------:R-:W-:Y:S01]  /*1f40*/  UMOV UR14, 0x0 ;  /* 0x00000000000e7882 */ /* 0x000fe20000000000 */
[C---:B------:R-:W-:Y:S01]  /*1f50*/  R2UR UR10, R9.reuse ;  /* 0x00000000090a72ca */ /* 0x040fe200000e0000 */
[----:B------:R-:W-:Y:S01]  /*1f60*/  UMOV UR15, 0x10000000 ;  /* 0x10000000000f7882 */ /* 0x000fe20000000000 */
[----:B------:R-:W-:Y:S01]  /*1f70*/  R2UR UR16, R18 ;  /* 0x00000000121072ca */ /* 0x000fe200000e0000 */
[----:B-1----:R-:W-:Y:S01]  /*1f80*/  VIADD R5, R9, 0x80 ;  /* 0x0000008009057836 */ /* 0x002fe20000000000 */
[----:B------:R-:W-:Y:S02]  /*1f90*/  R2UR UR17, R19 ;  /* 0x00000000131172ca */ /* 0x000fe400000e0000 */
[----:B------:R-:W-:Y:S02]  /*1fa0*/  R2UR UR11, R7 ;  /* 0x00000000070b72ca */ /* 0x000fe400000e0000 */
[----:B------:R-:W-:-:S02]  /*1fb0*/  R2UR UR12, R16 ;  /* 0x00000000100c72ca */ /* 0x000fc400000e0000 */
[----:B------:R-:W-:Y:S01]  /*1fc0*/  R2UR UR13, R17 ;  /* 0x00000000110d72ca */ /* 0x000fe200000e0000 */
[----:B------:R-:W-:Y:S01]  /*1fd0*/  UIADD3 UR8, UPT, UPT, UR4, 0x10000, URZ ;  /* 0x0001000004087890 */ /* 0x000fe2000fffe0ff */
[----:B------:R-:W-:Y:S01]  /*1fe0*/  R2UR UR7, R6 ;  /* 0x00000000060772ca */ /* 0x000fe200000e0000 */
[----:B------:R-:W-:Y:S02]  /*1ff0*/  UIADD3 UR9, UPT, UPT, UR4, 0x31810, URZ ;  /* 0x0003181004097890 */ /* 0x000fe4000fffe0ff */
[----:B------:R-:W-:Y:S01]  /*2000*/  UIADD3 UR4, UPT, UPT, UR4, 0x24000, URZ ;  /* 0x0002400004047890 */ /* 0x000fe2000fffe0ff */
[----:B------:R-:W-:-:S04]  /*2010*/  UMOV UR6, UR10 ;  /* 0x0000000a00067c82 */ /* 0x000fc80008000000 */
[----:B------:R-:W-:Y:S02]  /*2020*/  UMOV UR5, UR9 ;  /* 0x0000000900057c82 */ /* 0x000fe40008000000 */
[----:B------:R1:W-:Y:S03]  /*2030*/  UTMALDG.2D [UR8], [UR16], desc[UR14] ;  /* 0x00000e08100075b4 */ /* 0x0003e60008009000 */
[----:B------:R1:W-:Y:S01]  /*2040*/  UTMALDG.2D [UR4], [UR12], desc[UR14] ;  /* 0x00000e040c0075b4 */ /* 0x0003e20008009000 */
[----:B------:R1:W-:Y:S01]  /*2050*/  SYNCS.ARRIVE.TRANS64 RZ, [R2+URZ+0x31810], R8 ;  /* 0x0318100802ff79a7 */ /* 0x0003e200080000ff */
[----:B------:R-:W2:Y:S02]  /*2060*/  SYNCS.PHASECHK.TRANS64.TRYWAIT P0, [R2+URZ+0x31838], R4 ;  /* 0x03183804020075a7 */ /* 0x000ea400080011ff */
[----:B-12---:R-:W-:Y:S05]  /*2070*/  @!P0 BRA `(.L_x_28) ;  /* 0x0000001c00488947 */ /* 0x006fea0003800000 */
.L_x_62:
[----:B------:R-:W-:Y:S01]  /*2080*/  R2UR UR4, R2 ;  /* 0x00000000020472ca */ /* 0x000fe200000e0000 */
[----:B------:R-:W-:Y:S01]  /*2090*/  VIADD R9, R9, 0x200 ;  /* 0x0000020009097836 */ /* 0x000fe20000000000 */
[----:B------:R-:W-:Y:S01]  /*20a0*/  R2UR UR10, R5 ;  /* 0x00000000050a72ca */ /* 0x000fe200000e0000 */
[----:B------:R-:W-:Y:S01]  /*20b0*/  UMOV UR14, 0x0 ;  /* 0x00000000000e7882 */ /* 0x000fe20000000000 */
[----:B------:R-:W-:Y:S01]  /*20c0*/  R2UR UR16, R18 ;  /* 0x00000000121072ca */ /* 0x000fe200000e0000 */
[----:B------:R-:W-:Y:S01]  /*20d0*/  UMOV UR15, 0x10000000 ;  /* 0x10000000000f7882 */ /* 0x000fe20000000000 */
[----:B------:R-:W-:Y:S01]  /*20e0*/  R2UR UR17, R19 ;  /* 0x00000000131172ca */ /* 0x000fe200000e0000 */
[----:B------:R-:W-:Y:S01]  /*20f0*/  VIADD R14, R14, 0x1 ;  /* 0x000000010e0e7836 */ /* 0x000fe20000000000 */
[----:B------:R-:W-:Y:S02]  /*2100*/  R2UR UR11, R7 ;  /* 0x00000000070b72ca */ /* 0x000fe400000e0000 */
[----:B------:R-:W-:-:S02]  /*2110*/  R2UR UR12, R16 ;  /* 0x00000000100c72ca */ /* 0x000fc400000e0000 */
[----:B------:R-:W-:Y:S01]  /*2120*/  R2UR UR13, R17 ;  /* 0x00000000110d72ca */ /* 0x000fe200000e0000 */
[----:B------:R-:W-:Y:S01]  /*2130*/  UIADD3 UR8, UPT, UPT, UR4, 0x14000, URZ ;  /* 0x0001400004087890 */ /* 0x000fe2000fffe0ff */
[----:B------:R-:W-:Y:S01]  /*2140*/  R2UR UR7, R6 ;  /* 0x00000000060772ca */ /* 0x000fe200000e0000 */
[----:B------:R-:W-:Y:S01]  /*2150*/  UIADD3 UR9, UPT, UPT, UR4, 0x31818, URZ ;  /* 0x0003181804097890 */ /* 0x000fe2000fffe0ff */
[----:B------:R-:W-:Y:S01]  /*2160*/  ISETP.NE.AND P0, PT, R9, 0x1d00, PT ;  /* 0x00001d000900780c */ /* 0x000fe20003f05270 */
[----:B------:R-:W-:Y:S01]  /*2170*/  UIADD3 UR4, UPT, UPT, UR4, 0x2a000, URZ ;  /* 0x0002a00004047890 */ /* 0x000fe2000fffe0ff */
[----:B------:R-:W-:-:S04]  /*2180*/  UMOV UR6, UR10 ;  /* 0x0000000a00067c82 */ /* 0x000fc80008000000 */
[----:B------:R-:W-:Y:S02]  /*2190*/  UMOV UR5, UR9 ;  /* 0x0000000900057c82 */ /* 0x000fe40008000000 */
[----:B------:R2:W-:Y:S03]  /*21a0*/  UTMALDG.2D [UR8], [UR16], desc[UR14] ;  /* 0x00000e08100075b4 */ /* 0x0005e60008009000 */
[----:B------:R2:W-:Y:S01]  /*21b0*/  UTMALDG.2D [UR4], [UR12], desc[UR14] ;  /* 0x00000e040c0075b4 */ /* 0x0005e20008009000 */
[----:B------:R2:W-:Y:S01]  /*21c0*/  SYNCS.ARRIVE.TRANS64 RZ, [R2+URZ+0x31818], R8 ;  /* 0x0318180802ff79a7 */ /* 0x0005e200080000ff */
[----:B------:R-:W-:Y:S05]  /*21d0*/  @P0 BRA `(.L_x_29) ;  /* 0xfffffff800400947 */ /* 0x000fea000383ffff */
[----:B------:R-:W-:-:S13]  /*21e0*/  ISETP.NE.AND P0, PT, R11, R0, PT ;  /* 0x000000000b00720c */ /* 0x000fda0003f05270 */
[----:B--2---:R-:W-:Y:S05]  /*21f0*/  @!P0 EXIT ;  /* 0x000000000000894d */ /* 0x004fea0003800000 */
[----:B------:R-:W-:-:S05]  /*2200*/  IADD3 R11, PT, PT, R11, 0x1, RZ ;  /* 0x000000010b0b7810 */ /* 0x000fca0007ffe0ff */
[----:B-1----:R-:W-:Y:S01]  /*2210*/  IMAD R2, R11, 0x8c, R3 ;  /* 0x0000008c0b027824 */ /* 0x002fe200078e0203 */
[----:B------:R-:W-:Y:S06]  /*2220*/  BRA `(.L_x_30) ;  /* 0xfffffff400cc7947 */ /* 0x000fec000383ffff */
.L_x_13:
[----:B------:R-:W-:-:S04]  /*2230*/  LOP3.LUT R0, R3, 0xfffffffc, RZ, 0xc0, !PT ;  /* 0xfffffffc03007812 */ /* 0x000fc800078ec0ff */
[----:B------:R-:W-:-:S13]  /*2240*/  ISETP.NE.AND P0, PT, R0, 0x4, PT ;  /* 0x000000040000780c */ /* 0x000fda0003f05270 */
[----:B-1----:R-:W-:Y:S05]  /*2250*/  @P0 EXIT ;  /* 0x000000000000094d */ /* 0x002fea0003800000 */
[----:B------:R-:W1:Y:S01]  /*2260*/  S2R R0, SR_CgaCtaId ;  /* 0x0000000000007919 */ /* 0x000e620000008800 */
[----:B------:R-:W-:-:S04]  /*2270*/  MOV R2, 0x400 ;  /* 0x0000040000027802 */ /* 0x000fc80000000f00 */
[----:B-1----:R-:W-:-:S05]  /*2280*/  LEA R0, R0, R2, 0x18 ;  /* 0x0000000200007211 */ /* 0x002fca00078ec0ff */
[----:B------:R-:W1:Y:S02]  /*2290*/  LDS R2, [R0+0x31880] ;  /* 0x0318800000027984 */ /* 0x000e640000000800 */
[----:B-1----:R-:W-:-:S13]  /*22a0*/  ISETP.NE.AND P0, PT, R2, RZ, PT ;  /* 0x000000ff0200720c */ /* 0x002fda0003f05270 */
[----:B------:R-:W-:Y:S05]  /*22b0*/  @!P0 BRA `(.L_x_31) ;  /* 0x0000000000048947 */ /* 0x000fea0003800000 */
[----:B------:R-:W-:Y:S05]  /*22c0*/  BPT.TRAP 0x1 ;  /* 0x000000040000795c */ /* 0x000fea0000300000 */
.L_x_31:
[----:B------:R-:W1:Y:S01]  /*22d0*/  S2UR UR4, SR_CTAID.X ;  /* 0x00000000000479c3 */ /* 0x000e620000002500 */
[----:B------:R-:W-:Y:S02]  /*22e0*/  IADD3 R3, PT, PT, R3, -0x4, RZ ;  /* 0xfffffffc03037810 */ /* 0x000fe40007ffe0ff */
[----:B-1----:R-:W-:-:S13]  /*22f0*/  ISETP.LE.U32.AND P0, PT, R22, UR4, PT ;  /* 0x0000000416007c0c */ /* 0x002fda000bf03070 */
[----:B------:R-:W-:Y:S05]  /*2300*/  @P0 BRA `(.L_x_32) ;  /* 0x0000001400640947 */ /* 0x000fea0003800000 */
[----:B------:R-:W-:Y:S02]  /*2310*/  IMAD.U32 R33, RZ, RZ, UR4 ;  /* 0x00000004ff217e24 */ /* 0x000fe4000f8e00ff */
[----:B------:R-:W-:Y:S02]  /*2320*/  IMAD.SHL.U32 R31, R21, 0x10, RZ ;  /* 0x00000010151f7824 */ /* 0x000fe400078e00ff */
[----:B------:R-:W-:Y:S01]  /*2330*/  IMAD R32, R3, 0x20, R21 ;  /* 0x0000002003207824 */ /* 0x000fe200078e0215 */
[----:B------:R-:W-:Y:S01]  /*2340*/  LOP3.LUT R2, RZ, R33, RZ, 0x33, !PT ;  /* 0x00000021ff027212 */ /* 0x000fe200078e33ff */
[----:B------:R-:W-:Y:S01]  /*2350*/  IMAD.MOV.U32 R21, RZ, RZ, RZ ;  /* 0x000000ffff157224 */ /* 0x000fe200078e00ff */
[----:B------:R-:W-:Y:S01]  /*2360*/  LOP3.LUT R31, R31, 0x70, RZ, 0xc0, !PT ;  /* 0x000000701f1f7812 */ /* 0x000fe200078ec0ff */
[----:B------:R-:W-:Y:S01]  /*2370*/  IMAD.MOV.U32 R20, RZ, RZ, -0x1 ;  /* 0xffffffffff147424 */ /* 0x000fe200078e00ff */
[----:B------:R-:W-:Y:S01]  /*2380*/  PRMT R23, R33, 0x7610, R23 ;  /* 0x0000761021177816 */ /* 0x000fe20000000017 */
[----:B------:R-:W-:Y:S01]  /*2390*/  IMAD.IADD R22, R22, 0x1, R2 ;  /* 0x0000000116167824 */ /* 0x000fe200078e0202 */
[C---:B------:R-:W-:Y:S01]  /*23a0*/  LOP3.LUT R30, R31.reuse, 0x10, RZ, 0x3c, !PT ;  /* 0x000000101f1e7812 */ /* 0x040fe200078e3cff */
[----:B------:R-:W-:Y:S01]  /*23b0*/  IMAD.SHL.U32 R32, R32, 0x80, RZ ;  /* 0x0000008020207824 */ /* 0x000fe200078e00ff */
[----:B------:R-:W-:-:S02]  /*23c0*/  LOP3.LUT R29, R31, 0x20, RZ, 0x3c, !PT ;  /* 0x000000201f1d7812 */ /* 0x000fc400078e3cff */
[----:B------:R-:W-:Y:S02]  /*23d0*/  SHF.R.U32.HI R22, RZ, 0x2, R22 ;  /* 0x00000002ff167819 */ /* 0x000fe40000011616 */
[C---:B------:R-:W-:Y:S02]  /*23e0*/  LOP3.LUT R28, R31.reuse, 0x30, RZ, 0x3c, !PT ;  /* 0x000000301f1c7812 */ /* 0x040fe400078e3cff */
[C---:B------:R-:W-:Y:S01]  /*23f0*/  LOP3.LUT R27, R31.reuse, 0x40, RZ, 0x3c, !PT ;  /* 0x000000401f1b7812 */ /* 0x040fe200078e3cff */
[----:B------:R-:W-:Y:S01]  /*2400*/  IMAD.HI.U32 R22, R22, 0x3a83a83b, RZ ;  /* 0x3a83a83b16167827 */ /* 0x000fe200078e00ff */
[C---:B------:R-:W-:Y:S02]  /*2410*/  LOP3.LUT R26, R31.reuse, 0x50, RZ, 0x3c, !PT ;  /* 0x000000501f1a7812 */ /* 0x040fe400078e3cff */
[----:B------:R-:W-:Y:S02]  /*2420*/  LOP3.LUT R25, R31, 0x60, RZ, 0x3c, !PT ;  /* 0x000000601f197812 */ /* 0x000fe400078e3cff */
[----:B------:R-:W-:-:S02]  /*2430*/  SHF.R.U32.HI R22, RZ, 0x3, R22 ;  /* 0x00000003ff167819 */ /* 0x000fc40000011616 */
[----:B------:R-:W-:-:S03]  /*2440*/  LOP3.LUT R24, R31, 0x70, RZ, 0x3c, !PT ;  /* 0x000000701f187812 */ /* 0x000fc600078e3cff */
[----:B------:R-:W-:-:S07]  /*2450*/  IMAD.MOV R22, RZ, RZ, -R22 ;  /* 0x000000ffff167224 */ /* 0x000fce00078e0a16 */
.L_x_43:
[----:B------:R-:W-:Y:S01]  /*2460*/  IMAD.HI.U32 R40, R33, -0x45d1745d, RZ ;  /* 0xba2e8ba321287827 */ /* 0x000fe200078e00ff */
[----:B------:R-:W-:Y:S05]  /*2470*/  YIELD ;  /* 0x0000000000007946 */ /* 0x000fea0003800000 */
[----:B------:R-:W-:Y:S01]  /*2480*/  SHF.R.U32.HI R40, RZ, 0x8, R40 ;  /* 0x00000008ff287819 */ /* 0x000fe20000011628 */
[----:B------:R-:W-:Y:S01]  /*2490*/  VIADD R22, R22, 0x1 ;  /* 0x0000000116167836 */ /* 0x000fe20000000000 */
[----:B------:R-:W-:Y:S01]  /*24a0*/  ISETP.NE.AND P2, PT, R3, RZ, PT ;  /* 0x000000ff0300720c */ /* 0x000fe20003f45270 */
[----:B------:R-:W-:Y:S01]  /*24b0*/  VIADD R20, R20, 0x1 ;  /* 0x0000000114147836 */ /* 0x000fe20000000000 */
[C---:B-1----:R-:W-:Y:S01]  /*24c0*/  PRMT R2, R40.reuse, 0x9910, RZ ;  /* 0x0000991028027816 */ /* 0x042fe200000000ff */
[----:B------:R-:W-:Y:S01]  /*24d0*/  IMAD R44, R40, -0x10, R34 ;  /* 0xfffffff0282c7824 */ /* 0x000fe200078e0222 */
[----:B------:R-:W-:-:S03]  /*24e0*/  ISETP.NE.AND P0, PT, R22, 0x1, PT ;  /* 0x000000011600780c */ /* 0x000fc60003f05270 */
[----:B------:R-:W-:Y:S01]  /*24f0*/  IMAD R2, R2, 0x160, RZ ;  /* 0x0000016002027824 */ /* 0x000fe200078e02ff */
[----:B------:R-:W-:-:S03]  /*2500*/  VIMNMX.U32 R44, PT, PT, R44, 0x10, PT ;  /* 0x000000102c2c7848 */ /* 0x000fc60003fe0000 */
[----:B------:R-:W-:Y:S01]  /*2510*/  IMAD.MOV R43, RZ, RZ, -R2 ;  /* 0x000000ffff2b7224 */ /* 0x000fe200078e0a02 */
[----:B------:R-:W-:Y:S01]  /*2520*/  MOV R2, 0x2580 ;  /* 0x0000258000027802 */ /* 0x000fe20000000f00 */
[----:B------:R-:W-:-:S03]  /*2530*/  IMAD.MOV.U32 R7, RZ, RZ, R44 ;  /* 0x000000ffff077224 */ /* 0x000fc600078e002c */
[----:B------:R-:W-:-:S05]  /*2540*/  PRMT R43, R43, 0x7710, RZ ;  /* 0x000077102b2b7816 */ /* 0x000fca00000000ff */
[----:B------:R-:W-:-:S05]  /*2550*/  IMAD.IADD R43, R43, 0x1, R23 ;  /* 0x000000012b2b7824 */ /* 0x000fca00078e0217 */
[----:B------:R-:W-:Y:S02]  /*2560*/  LOP3.LUT R5, R43, 0xffff, RZ, 0xc0, !PT ;  /* 0x0000ffff2b057812 */ /* 0x000fe400078ec0ff */
[----:B------:R-:W-:Y:S05]  /*2570*/  CALL.REL.NOINC `($__internal_3_$__cuda_sm20_div_u16) ;  /* 0x0000001800607944 */ /* 0x000fea0003c00000 */
[C---:B------:R-:W-:Y:S01]  /*2580*/  IMAD.SHL.U32 R2, R20.reuse, 0x8, RZ ;  /* 0x0000000814027824 */ /* 0x040fe200078e00ff */
[----:B------:R-:W-:Y:S02]  /*2590*/  SHF.R.U32.HI R4, RZ, 0x1, R20 ;  /* 0x00000001ff047819 */ /* 0x000fe40000011614 */
[----:B------:R-:W-:Y:S02]  /*25a0*/  LOP3.LUT R35, R20, 0x1, RZ, 0xc0, !PT ;  /* 0x0000000114237812 */ /* 0x000fe400078ec0ff */
[----:B------:R-:W-:Y:S02]  /*25b0*/  LOP3.LUT R2, R2, 0x8, RZ, 0xc0, !PT ;  /* 0x0000000802027812 */ /* 0x000fe400078ec0ff */
[----:B------:R-:W-:Y:S01]  /*25c0*/  LOP3.LUT R4, R4, 0x1, RZ, 0xc0, !PT ;  /* 0x0000000104047812 */ /* 0x000fe200078ec0ff */
[----:B------:R-:W-:Y:S02]  /*25d0*/  IMAD R35, R35, 0xc0, RZ ;  /* 0x000000c023237824 */ /* 0x000fe400078e02ff */
[----:B------:R-:W-:-:S02]  /*25e0*/  IMAD.IADD R2, R0, 0x1, R2 ;  /* 0x0000000100027824 */ /* 0x000fc400078e0202 */
[----:B------:R-:W-:-:S04]  /*25f0*/  IMAD.U32 R4, R4, -0x80000000, RZ ;  /* 0x8000000004047824 */ /* 0x000fc800078e00ff */
[----:B------:R-:W1:Y:S02]  /*2600*/  SYNCS.PHASECHK.TRANS64.TRYWAIT P1, [R2+URZ+0x31860], R4 ;  /* 0x03186004020075a7 */ /* 0x000e6400080211ff */
[----:B-1----:R-:W-:Y:S05]  /*2610*/  @!P1 BRA `(.L_x_33) ;  /* 0x0000001400fc9947 */ /* 0x002fea0003800000 */
.L_x_64:
[----:B------:R-:W-:Y:S01]  /*2620*/  NOP ;  /* 0x0000000000007918 */ /* 0x000fe20000000000 */
[----:B------:R-:W-:Y:S05]  /*2630*/  @P2 BRA `(.L_x_34) ;  /* 0x0000000000042947 */ /* 0x000fea0003800000 */
[----:B------:R-:W-:-:S04]  /*2640*/  DEPBAR.LE SB0, 0x1 ;  /* 0x000080400000791a */ /* 0x000fc80000000000 */
.L_x_34:
[----:B------:R-:W-:Y:S05]  /*2650*/  WARPSYNC.ALL ;  /* 0x0000000000007948 */ /* 0x000fea0003800000 */
[----:B------:R-:W-:Y:S01]  /*2660*/  NOP ;  /* 0x0000000000007918 */ /* 0x000fe20000000000 */
[----:B------:R-:W-:Y:S01]  /*2670*/  BAR.SYNC.DEFER_BLOCKING 0x8, 0x80 ;  /* 0x0202000000007b1d */ /* 0x000fe20000010000 */
[----:B------:R-:W-:Y:S01]  /*2680*/  R2UR UR5, R35 ;  /* 0x00000000230572ca */ /* 0x000fe200000e0000 */
[----:B------:R-:W-:Y:S01]  /*2690*/  IMAD R42, R21, 0x4000, R32 ;  /* 0x00004000152a7824 */ /* 0x000fe200078e0220 */
[----:B------:R-:W-:Y:S02]  /*26a0*/  R2UR UR4, R35 ;  /* 0x00000000230472ca */ /* 0x000fe400000e0000 */
[----:B------:R-:W-:-:S02]  /*26b0*/  PRMT R44, R44, 0x9910, RZ ;  /* 0x000099102c2c7816 */ /* 0x000fc400000000ff */
[----:B------:R-:W-:-:S07]  /*26c0*/  ISETP.NE.AND P1, PT, R3, RZ, PT ;  /* 0x000000ff0300720c */ /* 0x000fce0003f25270 */
[----:B------:R-:W2:Y:S01]  /*26d0*/  LDTM.x8 R12, tmem[UR5] ;  /* 0x00000005000c79ee */ /* 0x000ea200081c0000 */
[C---:B------:R-:W-:Y:S01]  /*26e0*/  R2UR UR5, R35.reuse ;  /* 0x00000000230572ca */ /* 0x040fe200000e0000 */
[----:B------:R-:W-:Y:S01]  /*26f0*/  NOP ;  /* 0x0000000000007918 */ /* 0x000fe20000000000 */
[----:B-12---:R-:W1:Y:S01]  /*2700*/  LDTM.x8 R4, tmem[UR4+0x8] ;  /* 0x00000804000479ee */ /* 0x006e6200081c0000 */
[----:B------:R-:W-:Y:S02]  /*2710*/  R2UR UR4, R35 ;  /* 0x00000000230472ca */ /* 0x000fe400000e0000 */
[----:B------:R-:W-:Y:S02]  /*2720*/  F2FP.BF16.F32.PACK_AB R12, R13, R12 ;  /* 0x0000000c0d0c723e */ /* 0x000fe400000010ff */
[----:B------:R-:W-:Y:S02]  /*2730*/  F2FP.BF16.F32.PACK_AB R13, R15, R14 ;  /* 0x0000000e0f0d723e */ /* 0x000fe400000010ff */
[----:B------:R-:W-:-:S02]  /*2740*/  F2FP.BF16.F32.PACK_AB R14, R17, R16 ;  /* 0x00000010110e723e */ /* 0x000fc400000010ff */
[----:B------:R-:W-:Y:S02]  /*2750*/  F2FP.BF16.F32.PACK_AB R15, R19, R18 ;  /* 0x00000012130f723e */ /* 0x000fe400000010ff */
[----:B------:R-:W-:Y:S02]  /*2760*/  IADD3 R16, PT, PT, R0, R42, R31 ;  /* 0x0000002a00107210 */ /* 0x000fe40007ffe01f */
[----:B-1----:R-:W-:Y:S02]  /*2770*/  F2FP.BF16.F32.PACK_AB R4, R5, R4 ;  /* 0x000000040504723e */ /* 0x002fe400000010ff */
[----:B------:R-:W-:Y:S01]  /*2780*/  F2FP.BF16.F32.PACK_AB R5, R7, R6 ;  /* 0x000000060705723e */ /* 0x000fe200000010ff */
[----:B------:R1:W-:Y:S01]  /*2790*/  STS.128 [R16], R12 ;  /* 0x0000000c10007388 */ /* 0x0003e20000000c00 */
[----:B------:R-:W-:Y:S01]  /*27a0*/  F2FP.BF16.F32.PACK_AB R6, R9, R8 ;  /* 0x000000080906723e */ /* 0x000fe200000010ff */
[----:B------:R-:W-:Y:S01]  /*27b0*/  NOP ;  /* 0x0000000000007918 */ /* 0x000fe20000000000 */
[----:B------:R-:W-:-:S02]  /*27c0*/  F2FP.BF16.F32.PACK_AB R7, R11, R10 ;  /* 0x0000000a0b07723e */ /* 0x000fc400000010ff */
[----:B------:R-:W-:-:S05]  /*27d0*/  IADD3 R8, PT, PT, R0, R42, R30 ;  /* 0x0000002a00087210 */ /* 0x000fca0007ffe01e */
[----:B------:R2:W-:Y:S01]  /*27e0*/  STS.128 [R8], R4 ;  /* 0x0000000408007388 */ /* 0x0005e20000000c00 */
[----:B-1----:R-:W2:Y:S01]  /*27f0*/  LDTM.x8 R12, tmem[UR5+0x10] ;  /* 0x00001005000c79ee */ /* 0x002ea200081c0000 */
[----:B------:R-:W-:Y:S01]  /*2800*/  NOP ;  /* 0x0000000000007918 */ /* 0x000fe20000000000 */
[C---:B------:R-:W-:Y:S01]  /*2810*/  R2UR UR5, R35.reuse ;  /* 0x00000000230572ca */ /* 0x040fe200000e0000 */
[----:B--2---:R-:W1:Y:S01]  /*2820*/  LDTM.x8 R4, tmem[UR4+0x18] ;  /* 0x00001804000479ee */ /* 0x004e6200081c0000 */
        /* <DEDUP_REMOVED lines=23> */
[----:B-1----:R-:W-:Y:S02]  /*29a0*/  F2FP.BF16.F32.PACK_AB R36, R5, R4 ;  /* 0x000000040524723e */ /* 0x002fe400000010ff */
[C---:B------:R-:W-:Y:S02]  /*29b0*/  IADD3 R4, PT, PT, R0.reuse, R42, R27 ;  /* 0x0000002a00047210 */ /* 0x040fe40007ffe01b */
[----:B------:R-:W-:Y:S02]  /*29c0*/  F2FP.BF16.F32.PACK_AB R37, R7, R6 ;  /* 0x000000060725723e */ /* 0x000fe400000010ff */
[----:B------:R-:W-:Y:S01]  /*29d0*/  F2FP.BF16.F32.PACK_AB R38, R9, R8 ;  /* 0x000000080926723e */ /* 0x000fe200000010ff */
[----:B------:R1:W-:Y:S01]  /*29e0*/  STS.128 [R4], R12 ;  /* 0x0000000c04007388 */ /* 0x0003e20000000c00 */
[----:B------:R-:W-:Y:S01]  /*29f0*/  F2FP.BF16.F32.PACK_AB R39, R11, R10 ;  /* 0x0000000a0b27723e */ /* 0x000fe200000010ff */
[----:B------:R-:W-:Y:S01]  /*2a00*/  NOP ;  /* 0x0000000000007918 */ /* 0x000fe20000000000 */
[----:B------:R-:W-:-:S05]  /*2a10*/  IADD3 R5, PT, PT, R0, R42, R26 ;  /* 0x0000002a00057210 */ /* 0x000fca0007ffe01a */
[----:B------:R2:W-:Y:S01]  /*2a20*/  STS.128 [R5], R36 ;  /* 0x0000002405007388 */ /* 0x0005e20000000c00 */
[----:B-1----:R-:W2:Y:S01]  /*2a30*/  LDTM.x8 R12, tmem[UR5+0x30] ;  /* 0x00003005000c79ee */ /* 0x002ea200081c0000 */
[----:B------:R-:W-:Y:S01]  /*2a40*/  NOP ;  /* 0x0000000000007918 */ /* 0x000fe20000000000 */
[----:B--2---:R-:W1:Y:S01]  /*2a50*/  LDTM.x8 R4, tmem[UR4+0x38] ;  /* 0x00003804000479ee */ /* 0x004e6200081c0000 */
[----:B------:R-:W-:Y:S01]  /*2a60*/  PRMT R36, R41, 0x9910, RZ ;  /* 0x0000991029247816 */ /* 0x000fe200000000ff */
[----:B------:R-:W-:-:S04]  /*2a70*/  IMAD.MOV.U32 R37, RZ, RZ, R44 ;  /* 0x000000ffff257224 */ /* 0x000fc800078e002c */
[----:B------:R-:W-:Y:S01]  /*2a80*/  IMAD R36, R36, R37, RZ ;  /* 0x0000002524247224 */ /* 0x000fe200078e02ff */
[----:B------:R-:W-:-:S03]  /*2a90*/  LOP3.LUT R37, R41, 0xffff, RZ, 0xc0, !PT ;  /* 0x0000ffff29257812 */ /* 0x000fc600078ec0ff */
[----:B------:R-:W-:Y:S02]  /*2aa0*/  IMAD.MOV R36, RZ, RZ, -R36 ;  /* 0x000000ffff247224 */ /* 0x000fe400078e0a24 */
[----:B------:R-:W-:-:S03]  /*2ab0*/  IMAD R37, R37, 0xc0, RZ ;  /* 0x000000c025257824 */ /* 0x000fc600078e02ff */
[----:B------:R-:W-:Y:S02]  /*2ac0*/  PRMT R36, R36, 0x7710, RZ ;  /* 0x0000771024247816 */ /* 0x000fe400000000ff */
[----:B------:R-:W-:Y:S02]  /*2ad0*/  F2FP.BF16.F32.PACK_AB R12, R13, R12 ;  /* 0x0000000c0d0c723e */ /* 0x000fe400000010ff */
[----:B------:R-:W-:Y:S01]  /*2ae0*/  F2FP.BF16.F32.PACK_AB R13, R15, R14 ;  /* 0x0000000e0f0d723e */ /* 0x000fe200000010ff */
[----:B------:R-:W-:Y:S01]  /*2af0*/  IMAD.IADD R43, R43, 0x1, R36 ;  /* 0x000000012b2b7824 */ /* 0x000fe200078e0224 */
[----:B------:R-:W-:Y:S02]  /*2b00*/  F2FP.BF16.F32.PACK_AB R14, R17, R16 ;  /* 0x00000010110e723e */ /* 0x000fe400000010ff */
[----:B------:R-:W-:Y:S02]  /*2b10*/  F2FP.BF16.F32.PACK_AB R15, R19, R18 ;  /* 0x00000012130f723e */ /* 0x000fe400000010ff */
[----:B-1----:R-:W-:-:S02]  /*2b20*/  F2FP.BF16.F32.PACK_AB R4, R5, R4 ;  /* 0x000000040504723e */ /* 0x002fc400000010ff */
[----:B------:R-:W-:Y:S02]  /*2b30*/  F2FP.BF16.F32.PACK_AB R5, R7, R6 ;  /* 0x000000060705723e */ /* 0x000fe400000010ff */
[----:B------:R-:W-:Y:S02]  /*2b40*/  F2FP.BF16.F32.PACK_AB R6, R9, R8 ;  /* 0x000000080906723e */ /* 0x000fe400000010ff */
[C---:B------:R-:W-:Y:S02]  /*2b50*/  IADD3 R8, PT, PT, R0.reuse, R42, R25 ;  /* 0x0000002a00087210 */ /* 0x040fe40007ffe019 */
[----:B------:R-:W-:Y:S02]  /*2b60*/  F2FP.BF16.F32.PACK_AB R7, R11, R10 ;  /* 0x0000000a0b07723e */ /* 0x000fe400000010ff */
[----:B------:R-:W-:Y:S01]  /*2b70*/  IADD3 R42, PT, PT, R0, R42, R24 ;  /* 0x0000002a002a7210 */ /* 0x000fe20007ffe018 */
[----:B------:R1:W-:Y:S01]  /*2b80*/  STS.128 [R8], R12 ;  /* 0x0000000c08007388 */ /* 0x0003e20000000c00 */
[----:B------:R-:W-:Y:S01]  /*2b90*/  NOP ;  /* 0x0000000000007918 */ /* 0x000fe20000000000 */
[----:B------:R-:W-:-:S02]  /*2ba0*/  LOP3.LUT R43, R43, 0xffff, RZ, 0xc0, !PT ;  /* 0x0000ffff2b2b7812 */ /* 0x000fc400078ec0ff */
[----:B------:R1:W-:Y:S03]  /*2bb0*/  STS.128 [R42], R4 ;  /* 0x000000042a007388 */ /* 0x0003e60000000c00 */
[----:B------:R-:W-:Y:S01]  /*2bc0*/  IMAD R38, R40, 0x10, R43 ;  /* 0x0000001028267824 */ /* 0x000fe200078e022b */
[----:B------:R2:W-:Y:S06]  /*2bd0*/  MEMBAR.ALL.CTA ;  /* 0x0000000000007992 */ /* 0x0005ec0000008000 */
[----:B--2---:R-:W2:Y:S01]  /*2be0*/  FENCE.VIEW.ASYNC.S ;  /* 0x00000000000073c6 */ /* 0x004ea20000000000 */
[----:B------:R-:W-:Y:S01]  /*2bf0*/  IMAD.SHL.U32 R38, R38, 0x80, RZ ;  /* 0x0000008026267824 */ /* 0x000fe200078e00ff */
[----:B--2---:R-:W-:Y:S06]  /*2c00*/  BAR.SYNC.DEFER_BLOCKING 0x8, 0x80 ;  /* 0x0202000000007b1d */ /* 0x004fec0000010000 */
[----:B------:R-:W-:Y:S05]  /*2c10*/  @P1 BRA `(.L_x_35) ;  /* 0x0000000000381947 */ /* 0x000fea0003800000 */
[----:B------:R-:W-:Y:S01]  /*2c20*/  ELECT P2, URZ, PT ;  /* 0x0000000000ff782f */ /* 0x000fe20003840000 */
[----:B------:R-:W-:-:S12]  /*2c30*/  BSSY.RECONVERGENT B0, `(.L_x_35) ;  /* 0x000000c000007945 */ /* 0x000fd80003800200 */
[----:B------:R-:W-:Y:S05]  /*2c40*/  @!P2 BRA `(.L_x_36) ;  /* 0x000000000028a947 */ /* 0x000fea0003800000 */
[----:B------:R-:W2:Y:S01]  /*2c50*/  LDCU.64 UR8, c[0x0][0x348] ;  /* 0x00006900ff0877ac */ /* 0x000ea20008000a00 */
[----:B------:R-:W-:Y:S02]  /*2c60*/  R2UR UR7, R21 ;  /* 0x00000000150772ca */ /* 0x000fe400000e0000 */
[----:B------:R-:W-:Y:S02]  /*2c70*/  R2UR UR4, R0 ;  /* 0x00000000000472ca */ /* 0x000fe400000e0000 */
[----:B------:R-:W-:Y:S02]  /*2c80*/  R2UR UR5, R37 ;  /* 0x00000000250572ca */ /* 0x000fe400000e0000 */
[----:B------:R-:W-:-:S09]  /*2c90*/  R2UR UR6, R38 ;  /* 0x00000000260672ca */ /* 0x000fd200000e0000 */
[----:B------:R-:W-:Y:S02]  /*2ca0*/  ULEA UR4, UR7, UR4, 0xe ;  /* 0x0000000407047291 */ /* 0x000fe4000f8e70ff */
[----:B--2---:R-:W-:-:S04]  /*2cb0*/  UIADD3 UR8, UP0, UPT, UR8, 0x240, URZ ;  /* 0x0000024008087890 */ /* 0x004fc8000ff1e0ff */
[----:B------:R-:W-:-:S09]  /*2cc0*/  UIADD3.X UR9, UPT, UPT, URZ, UR9, URZ, UP0, !UPT ;  /* 0x00000009ff097290 */ /* 0x000fd200087fe4ff */
[----:B------:R2:W-:Y:S02]  /*2cd0*/  UTMASTG.2D [UR4], [UR8] ;  /* 0x00000004080073b5 */ /* 0x0005e40008008000 */
[----:B--2---:R0:W-:Y:S02]  /*2ce0*/  UTMACMDFLUSH ;  /* 0x00000000000079b7 */ /* 0x0041e40000000000 */
.L_x_36:
[----:B------:R-:W-:Y:S05]  /*2cf0*/  BSYNC.RECONVERGENT B0 ;  /* 0x0000000000007941 */ /* 0x000fea0003800200 */
.L_x_35:
[----:B------:R-:W-:Y:S05]  /*2d00*/  @P1 BRA `(.L_x_37) ;  /* 0x0000000000041947 */ /* 0x000fea0003800000 */
[----:B------:R-:W-:-:S04]  /*2d10*/  DEPBAR.LE SB0, 0x1 ;  /* 0x000080400000791a */ /* 0x000fc80000000000 */
.L_x_37:
[----:B------:R-:W-:Y:S01]  /*2d20*/  BAR.SYNC.DEFER_BLOCKING 0x8, 0x80 ;  /* 0x0202000000007b1d */ /* 0x000fe20000010000 */
[C---:B------:R-:W-:Y:S02]  /*2d30*/  R2UR UR5, R35.reuse ;  /* 0x00000000230572ca */ /* 0x040fe400000e0000 */
[----:B------:R-:W-:Y:S02]  /*2d40*/  R2UR UR4, R35 ;  /* 0x00000000230472ca */ /* 0x000fe400000e0000 */
[----:B------:R-:W-:-:S04]  /*2d50*/  LOP3.LUT R36, R21, 0x1, RZ, 0xc0, !PT ;  /* 0x0000000115247812 */ /* 0x000fc800078ec0ff */
[----:B------:R-:W-:-:S05]  /*2d60*/  LOP3.LUT R21, R36, 0x1, RZ, 0x3c, !PT ;  /* 0x0000000124157812 */ /* 0x000fca00078e3cff */
[----:B-1----:R-:W1:Y:S01]  /*2d70*/  LDTM.x8 R12, tmem[UR5+0x40] ;  /* 0x00004005000c79ee */ /* 0x002e6200081c0000 */
[----:B------:R-:W-:Y:S01]  /*2d80*/  IMAD R39, R21, 0x4000, R32 ;  /* 0x0000400015277824 */ /* 0x000fe200078e0220 */
[----:B------:R-:W-:Y:S01]  /*2d90*/  NOP ;  /* 0x0000000000007918 */ /* 0x000fe20000000000 */
[----:B-1----:R-:W1:Y:S01]  /*2da0*/  LDTM.x8 R4, tmem[UR4+0x48] ;  /* 0x00004804000479ee */ /* 0x002e6200081c0000 */
[----:B------:R-:W-:Y:S02]  /*2db0*/  F2FP.BF16.F32.PACK_AB R12, R13, R12 ;  /* 0x0000000c0d0c723e */ /* 0x000fe400000010ff */
[----:B------:R-:W-:Y:S02]  /*2dc0*/  F2FP.BF16.F32.PACK_AB R13, R15, R14 ;  /* 0x0000000e0f0d723e */ /* 0x000fe400000010ff */
[----:B------:R-:W-:Y:S02]  /*2dd0*/  F2FP.BF16.F32.PACK_AB R14, R17, R16 ;  /* 0x00000010110e723e */ /* 0x000fe400000010ff */
[----:B------:R-:W-:-:S02]  /*2de0*/  F2FP.BF16.F32.PACK_AB R15, R19, R18 ;  /* 0x00000012130f723e */ /* 0x000fc400000010ff */
[CC--:B------:R-:W-:Y:S02]  /*2df0*/  IADD3 R16, PT, PT, R0.reuse, R39.reuse, R31 ;  /* 0x0000002700107210 */ /* 0x0c0fe40007ffe01f */
[----:B-1----:R-:W-:Y:S02]  /*2e00*/  F2FP.BF16.F32.PACK_AB R4, R5, R4 ;  /* 0x000000040504723e */ /* 0x002fe400000010ff */
[----:B------:R-:W-:Y:S01]  /*2e10*/  F2FP.BF16.F32.PACK_AB R5, R7, R6 ;  /* 0x000000060705723e */ /* 0x000fe200000010ff */
[----:B------:R1:W-:Y:S01]  /*2e20*/  STS.128 [R16], R12 ;  /* 0x0000000c10007388 */ /* 0x0003e20000000c00 */
[----:B------:R-:W-:Y:S01]  /*2e30*/  F2FP.BF16.F32.PACK_AB R6, R9, R8 ;  /* 0x000000080906723e */ /* 0x000fe200000010ff */
[----:B------:R-:W-:Y:S01]  /*2e40*/  NOP ;  /* 0x0000000000007918 */ /* 0x000fe20000000000 */
[----:B------:R-:W-:Y:S02]  /*2e50*/  F2FP.BF16.F32.PACK_AB R7, R11, R10 ;  /* 0x0000000a0b07723e */ /* 0x000fe400000010ff */
[----:B------:R-:W-:-:S05]  /*2e60*/  IADD3 R8, PT, PT, R0, R39, R30 ;  /* 0x0000002700087210 */ /* 0x000fca0007ffe01e */
[----:B------:R2:W-:Y:S01]  /*2e70*/  STS.128 [R8], R4 ;  /* 0x0000000408007388 */ /* 0x0005e20000000c00 */
[----:B-1----:R-:W2:Y:S01]  /*2e80*/  LDTM.x8 R12, tmem[UR5+0x50] ;  /* 0x00005005000c79ee */ /* 0x002ea200081c0000 */
[----:B------:R-:W-:Y:S01]  /*2e90*/  NOP ;  /* 0x0000000000007918 */ /* 0x000fe20000000000 */
[----:B--2---:R-:W1:Y:S01]  /*2ea0*/  LDTM.x8 R4, tmem[UR4+0x58] ;  /* 0x00005804000479ee */ /* 0x004e6200081c0000 */
        /* <DEDUP_REMOVED lines=36> */
[----:B-1----:R-:W-:Y:S02]  /*30f0*/  F2FP.BF16.F32.PACK_AB R4, R5, R4 ;  /* 0x000000040504723e */ /* 0x002fe400000010ff */
[----:B------:R-:W-:Y:S02]  /*3100*/  F2FP.BF16.F32.PACK_AB R5, R7, R6 ;  /* 0x000000060705723e */ /* 0x000fe400000010ff */
[----:B------:R-:W-:Y:S02]  /*3110*/  F2FP.BF16.F32.PACK_AB R6, R9, R8 ;  /* 0x000000080906723e */ /* 0x000fe400000010ff */
[CC--:B------:R-:W-:Y:S02]  /*3120*/  IADD3 R8, PT, PT, R0.reuse, R39.reuse, R25 ;  /* 0x0000002700087210 */ /* 0x0c0fe40007ffe019 */
[----:B------:R-:W-:Y:S02]  /*3130*/  F2FP.BF16.F32.PACK_AB R7, R11, R10 ;  /* 0x0000000a0b07723e */ /* 0x000fe400000010ff */
[----:B------:R-:W-:Y:S01]  /*3140*/  IADD3 R39, PT, PT, R0, R39, R24 ;  /* 0x0000002700277210 */ /* 0x000fe20007ffe018 */
[----:B------:R1:W-:Y:S01]  /*3150*/  STS.128 [R8], R40 ;  /* 0x0000002808007388 */ /* 0x0003e20000000c00 */
[----:B------:R-:W-:-:S03]  /*3160*/  NOP ;  /* 0x0000000000007918 */ /* 0x000fc60000000000 */
[----:B------:R1:W-:Y:S01]  /*3170*/  STS.128 [R39], R4 ;  /* 0x0000000427007388 */ /* 0x0003e20000000c00 */
[----:B------:R2:W-:Y:S06]  /*3180*/  MEMBAR.ALL.CTA ;  /* 0x0000000000007992 */ /* 0x0005ec0000008000 */
[----:B--2---:R-:W2:Y:S02]  /*3190*/  FENCE.VIEW.ASYNC.S ;  /* 0x00000000000073c6 */ /* 0x004ea40000000000 */
        /* <DEDUP_REMOVED lines=11> */
[----:B--2---:R-:W-:Y:S02]  /*3250*/  UIADD3 UR8, UP0, UPT, UR8, 0x240, URZ ;  /* 0x0000024008087890 */ /* 0x004fe4000ff1e0ff */
[----:B------:R-:W-:Y:S02]  /*3260*/  UIADD3 UR5, UPT, UPT, UR5, 0x40, URZ ;  /* 0x0000004005057890 */ /* 0x000fe4000fffe0ff */
[----:B------:R-:W-:-:S09]  /*3270*/  UIADD3.X UR9, UPT, UPT, URZ, UR9, URZ, UP0, !UPT ;  /* 0x00000009ff097290 */ /* 0x000fd200087fe4ff */
[----:B------:R2:W-:Y:S02]  /*3280*/  UTMASTG.2D [UR4], [UR8] ;  /* 0x00000004080073b5 */ /* 0x0005e40008008000 */
[----:B--2---:R0:W-:Y:S02]  /*3290*/  UTMACMDFLUSH ;  /* 0x00000000000079b7 */ /* 0x0041e40000000000 */
.L_x_40:
[----:B------:R-:W-:Y:S05]  /*32a0*/  BSYNC.RECONVERGENT B0 ;  /* 0x0000000000007941 */ /* 0x000fea0003800200 */
.L_x_39:
[----:B------:R-:W-:-:S04]  /*32b0*/  DEPBAR.LE SB0, 0x1 ;  /* 0x000080400000791a */ /* 0x000fc80000000000 */
.L_x_38:
[----:B------:R-:W-:Y:S01]  /*32c0*/  BAR.SYNC.DEFER_BLOCKING 0x8, 0x80 ;  /* 0x0202000000007b1d */ /* 0x000fe20000010000 */
[C---:B------:R-:W-:Y:S01]  /*32d0*/  R2UR UR5, R35.reuse ;  /* 0x00000000230572ca */ /* 0x040fe200000e0000 */
[----:B-1----:R-:W-:Y:S01]  /*32e0*/  IMAD R39, R36, 0x4000, R32 ;  /* 0x0000400024277824 */ /* 0x002fe200078e0220 */
[----:B------:R-:W-:Y:S01]  /*32f0*/  R2UR UR4, R35 ;  /* 0x00000000230472ca */ /* 0x000fe200000e0000 */
[----:B------:R-:W-:-:S05]  /*3300*/  VIADD R2, R2, 0x31870 ;  /* 0x0003187002027836 */ /* 0x000fca0000000000 */
[----:B------:R-:W-:-:S05]  /*3310*/  PRMT R2, RZ, 0x654, R2 ;  /* 0x00000654ff027816 */ /* 0x000fca0000000002 */
[----:B------:R-:W1:Y:S01]  /*3320*/  LDTM.x8 R12, tmem[UR5+0x80] ;  /* 0x00008005000c79ee */ /* 0x000e6200081c0000 */
[----:B------:R-:W-:Y:S01]  /*3330*/  NOP ;  /* 0x0000000000007918 */ /* 0x000fe20000000000 */
[----:B-1----:R-:W1:Y:S01]  /*3340*/  LDTM.x8 R4, tmem[UR4+0x88] ;  /* 0x00008804000479ee */ /* 0x002e6200081c0000 */
[----:B------:R-:W-:Y:S02]  /*3350*/  F2FP.BF16.F32.PACK_AB R12, R13, R12 ;  /* 0x0000000c0d0c723e */ /* 0x000fe400000010ff */
[----:B------:R-:W-:Y:S02]  /*3360*/  F2FP.BF16.F32.PACK_AB R13, R15, R14 ;  /* 0x0000000e0f0d723e */ /* 0x000fe400000010ff */
[----:B------:R-:W-:Y:S02]  /*3370*/  F2FP.BF16.F32.PACK_AB R14, R17, R16 ;  /* 0x00000010110e723e */ /* 0x000fe400000010ff */
[----:B------:R-:W-:Y:S02]  /*3380*/  F2FP.BF16.F32.PACK_AB R15, R19, R18 ;  /* 0x00000012130f723e */ /* 0x000fe400000010ff */
[----:B------:R-:W-:-:S02]  /*3390*/  IADD3 R16, PT, PT, R0, R39, R31 ;  /* 0x0000002700107210 */ /* 0x000fc40007ffe01f */
        /* <DEDUP_REMOVED lines=56> */
[----:B------:R-:W-:Y:S01]  /*3720*/  NOP ;  /* 0x0000000000007918 */ /* 0x000fe20000000000 */
[----:B------:R1:W-:Y:S01]  /*3730*/  SYNCS.ARRIVE.TRANS64.RED.A1T0 RZ, [R2+URZ], RZ ;  /* 0x000000ff02ff79a7 */ /* 0x0003e200081004ff */
        /* <DEDUP_REMOVED lines=18> */
.L_x_42:
[----:B------:R-:W-:Y:S05]  /*3860*/  BSYNC.RECONVERGENT B0 ;  /* 0x0000000000007941 */ /* 0x000fea0003800200 */
.L_x_41:
[----:B------:R-:W-:Y:S02]  /*3870*/  IADD3 R23, PT, PT, R23, 0x8c, RZ ;  /* 0x0000008c17177810 */ /* 0x000fe40007ffe0ff */
[----:B------:R-:W-:Y:S01]  /*3880*/  IADD3 R33, PT, PT, R33, 0x8c, RZ ;  /* 0x0000008c21217810 */ /* 0x000fe20007ffe0ff */
[----:B------:R-:W-:Y:S06]  /*3890*/  @P0 BRA `(.L_x_43) ;  /* 0xffffffe800f00947 */ /* 0x000fec000383ffff */
.L_x_32:
[----:B------:R-:W-:-:S13]  /*38a0*/  ISETP.NE.AND P0, PT, R3, 0x3, PT ;  /* 0x000000030300780c */ /* 0x000fda0003f05270 */
[----:B------:R-:W-:Y:S05]  /*38b0*/  @P0 EXIT ;  /* 0x000000000000094d */ /* 0x000fea0003800000 */
[----:B------:R-:W-:Y:S05]  /*38c0*/  WARPSYNC.ALL ;  /* 0x0000000000007948 */ /* 0x000fea0003800000 */
[----:B------:R-:W-:Y:S01]  /*38d0*/  NOP ;  /* 0x0000000000007918 */ /* 0x000fe20000000000 */
[----:B------:R-:W2:Y:S01]  /*38e0*/  S2UR UR5, SR_CgaCtaId ;  /* 0x00000000000579c3 */ /* 0x000ea20000008800 */
[----:B------:R-:W-:Y:S02]  /*38f0*/  UMOV UR4, 0x50 ;  /* 0x0000005000047882 */ /* 0x000fe40000000000 */
[----:B--2---:R-:W-:-:S09]  /*3900*/  ULEA UR5, UR5, UR4, 0x18 ;  /* 0x0000000405057291 */ /* 0x004fd2000f8ec0ff */
[----:B-1----:R-:W1:Y:S02]  /*3910*/  LDS R2, [UR5] ;  /* 0x00000005ff027984 */ /* 0x002e640008000800 */
[----:B-1----:R-:W-:-:S04]  /*3920*/  LOP3.LUT R0, R2, 0xffff, RZ, 0xc0, !PT ;  /* 0x0000ffff02007812 */ /* 0x002fc800078ec0ff */
[----:B------:R-:W-:-:S13]  /*3930*/  ISETP.NE.AND P0, PT, R0, 0xffff, PT ;  /* 0x0000ffff0000780c */ /* 0x000fda0003f05270 */
[----:B------:R-:W-:Y:S05]  /*3940*/  @P0 BRA `(.L_x_44) ;  /* 0x0000000000480947 */ /* 0x000fea0003800000 */
[----:B------:R-:W-:-:S04]  /*3950*/  SHF.R.U32.HI R0, RZ, 0x10, R2 ;  /* 0x00000010ff007819 */ /* 0x000fc80000011602 */
[----:B------:R-:W-:-:S04]  /*3960*/  LOP3.LUT R0, R0, 0x1, RZ, 0xc0, !PT ;  /* 0x0000000100007812 */ /* 0x000fc800078ec0ff */
[----:B------:R-:W-:-:S13]  /*3970*/  ISETP.NE.AND P0, PT, R0, 0x1, PT ;  /* 0x000000010000780c */ /* 0x000fda0003f05270 */
[----:B------:R-:W-:Y:S05]  /*3980*/  @P0 BRA `(.L_x_45) ;  /* 0x00000000002c0947 */ /* 0x000fea0003800000 */
[----:B------:R-:W1:Y:S01]  /*3990*/  S2R R0, SR_LANEID ;  /* 0x0000000000007919 */ /* 0x000e620000000000 */
[----:B------:R-:W-:Y:S01]  /*39a0*/  IMAD.MOV.U32 R2, RZ, RZ, -0x20000 ;  /* 0xfffe0000ff027424 */ /* 0x000fe200078e00ff */
[----:B------:R-:W-:Y:S02]  /*39b0*/  VOTEU.ANY UR6, UPT, PT ;  /* 0x0000000000067886 */ /* 0x000fe400038e0100 */
[----:B------:R-:W-:Y:S01]  /*39c0*/  UFLO.U32 UR6, UR6 ;  /* 0x00000006000672bd */ /* 0x000fe200080e0000 */
[----:B------:R-:W2:Y:S05]  /*39d0*/  REDUX UR4, R2 ;  /* 0x00000000020473c4 */ /* 0x000eaa0000000000 */
[----:B-1----:R-:W-:-:S02]  /*39e0*/  ISETP.EQ.U32.AND P0, PT, R0, UR6, PT ;  /* 0x0000000600007c0c */ /* 0x002fc4000bf02070 */
[----:B--2---:R-:W-:Y:S01]  /*39f0*/  MOV R0, UR4 ;  /* 0x0000000400007c02 */ /* 0x004fe20008000f00 */
[----:B------:R-:W-:-:S05]  /*3a00*/  UMOV UR4, 0xfffe0000 ;  /* 0xfffe000000047882 */ /* 0x000fca0000000000 */
[----:B------:R1:W-:Y:S05]  /*3a10*/  UTCATOMSWS.AND URZ, UR4 ;  /* 0x0000000400ff79e3 */ /* 0x0003ea0008000000 */
[----:B------:R1:W-:Y:S01]  /*3a20*/  @P0 ATOMS.AND RZ, [UR5], R0 ;  /* 0x00000000ffff098c */ /* 0x0003e2000a800005 */
[----:B------:R-:W-:Y:S05]  /*3a30*/  BRA `(.L_x_46) ;  /* 0x0000000000147947 */ /* 0x000fea0003800000 */
.L_x_45:
[----:B------:R-:W-:Y:S02]  /*3a40*/  MOV R2, 0x3a60 ;  /* 0x00003a6000027802 */ /* 0x000fe40000000f00 */
[----:B------:R-:W-:Y:S05]  /*3a50*/  CALL.REL.NOINC `($__internal_0_$__cuda_sm10x_tcgen05_guardrail_trap_col_being_dealloced_not_returned_by_alloc) ;  /* 0x0000000400047944 */ /* 0x000fea0003c00000 */
[----:B------:R-:W-:Y:S05]  /*3a60*/  BRA `(.L_x_46) ;  /* 0x0000000000087947 */ /* 0x000fea0003800000 */
.L_x_44:
[----:B------:R-:W-:Y:S02]  /*3a70*/  MOV R2, 0x3a90 ;  /* 0x00003a9000027802 */ /* 0x000fe40000000f00 */
[----:B------:R-:W-:Y:S05]  /*3a80*/  CALL.REL.NOINC `($__internal_2_$__cuda_sm10x_tcgen05_guardrail_trap_unallocated_columns_being_dealloced) ;  /* 0x0000000400107944 */ /* 0x000fea0003c00000 */
.L_x_46:
[----:B------:R-:W-:Y:S01]  /*3a90*/  NOP ;  /* 0x0000000000007918 */ /* 0x000fe20000000000 */
[----:B-1----:R-:W-:Y:S05]  /*3aa0*/  EXIT ;  /* 0x000000000000794d */ /* 0x002fea0003800000 */
.L_x_14:
[----:B------:R-:W-:-:S07]  /*3ab0*/  MOV R5, R4 ;  /* 0x0000000400057202 */ /* 0x000fce0000000f00 */
.L_x_47:
[----:B-1----:R1:W2:Y:S02]  /*3ac0*/  SYNCS.PHASECHK.TRANS64.TRYWAIT P0, [R2+URZ+0x31800], R5 ;  /* 0x03180005020075a7 */ /* 0x0022a400080011ff */
[----:B--2---:R-:W-:Y:S05]  /*3ad0*/  @!P0 NANOSLEEP.SYNCS 0x989680 ;  /* 0x009896800000895d */ /* 0x004fea0003900000 */
[----:B------:R-:W2:Y:S02]  /*3ae0*/  @!P0 SYNCS.PHASECHK.TRANS64 P0, [R2+URZ+0x31800], R5 ;  /* 0x03180005020085a7 */ /* 0x000ea400080010ff */
[----:B--2---:R-:W-:Y:S05]  /*3af0*/  @!P0 BRA `(.L_x_47) ;  /* 0xfffffffc00f08947 */ /* 0x004fea000383ffff */
[----:B------:R-:W-:Y:S05]  /*3b00*/  BRA `(.L_x_48) ;  /* 0xffffffcc00d07947 */ /* 0x000fea000383ffff */
.L_x_18:
[----:B------:R-:W-:Y:S02]  /*3b10*/  MOV R8, UR10 ;  /* 0x0000000a00087c02 */ /* 0x000fe40008000f00 */
[----:B------:R-:W-:Y:S02]  /*3b20*/  MOV R9, UR10 ;  /* 0x0000000a00097c02 */ /* 0x000fe40008000f00 */
[----:B------:R-:W-:-:S07]  /*3b30*/  MOV R0, UR9 ;  /* 0x0000000900007c02 */ /* 0x000fce0008000f00 */
.L_x_49:
[----:B-1----:R1:W2:Y:S02]  /*3b40*/  SYNCS.PHASECHK.TRANS64.TRYWAIT P0, [R0+URZ+0x31870], R9 ;  /* 0x03187009000075a7 */ /* 0x0022a400080011ff */
[----:B--2---:R-:W-:Y:S05]  /*3b50*/  @!P0 NANOSLEEP.SYNCS 0x989680 ;  /* 0x009896800000895d */ /* 0x004fea0003900000 */
[----:B------:R-:W2:Y:S02]  /*3b60*/  @!P0 SYNCS.PHASECHK.TRANS64 P0, [R0+URZ+0x31870], R9 ;  /* 0x03187009000085a7 */ /* 0x000ea400080010ff */
[----:B--2---:R-:W-:Y:S05]  /*3b70*/  @!P0 BRA `(.L_x_49) ;  /* 0xfffffffc00f08947 */ /* 0x004fea000383ffff */
[----:B------:R-:W-:Y:S05]  /*3b80*/  BRA `(.L_x_50) ;  /* 0xffffffd400607947 */ /* 0x000fea000383ffff */
.L_x_19:
[----:B------:R-:W-:Y:S02]  /*3b90*/  MOV R2, UR10 ;  /* 0x0000000a00027c02 */ /* 0x000fe40008000f00 */
[----:B------:R-:W-:Y:S07]  /*3ba0*/  MOV R8, R9 ;  /* 0x0000000900087202 */ /* 0x000fee0000000f00 */
.L_x_51:
[----:B-1----:R1:W2:Y:S02]  /*3bb0*/  SYNCS.PHASECHK.TRANS64.TRYWAIT P0, [R2+URZ+0x31840], R9 ;  /* 0x03184009020075a7 */ /* 0x0022a400080011ff */
[----:B--2---:R-:W-:Y:S05]  /*3bc0*/  @!P0 NANOSLEEP.SYNCS 0x989680 ;  /* 0x009896800000895d */ /* 0x004fea0003900000 */
[----:B------:R-:W2:Y:S02]  /*3bd0*/  @!P0 SYNCS.PHASECHK.TRANS64 P0, [R2+URZ+0x31840], R9 ;  /* 0x03184009020085a7 */ /* 0x000ea400080010ff */
[----:B--2---:R-:W-:Y:S05]  /*3be0*/  @!P0 BRA `(.L_x_51) ;  /* 0xfffffffc00f08947 */ /* 0x004fea000383ffff */
[----:B------:R-:W-:Y:S05]  /*3bf0*/  BRA `(.L_x_52) ;  /* 0xffffffd400647947 */ /* 0x000fea000383ffff */
.L_x_21:
[----:B------:R-:W-:Y:S02]  /*3c00*/  MOV R2, UR13 ;  /* 0x0000000d00027c02 */ /* 0x000fe40008000f00 */
[----:B------:R-:W-:Y:S07]  /*3c10*/  MOV R8, R9 ;  /* 0x0000000900087202 */ /* 0x000fee0000000f00 */
.L_x_53:
[----:B-1----:R1:W2:Y:S02]  /*3c20*/  SYNCS.PHASECHK.TRANS64.TRYWAIT P0, [R2+URZ+0x31840], R9 ;  /* 0x03184009020075a7 */ /* 0x0022a400080011ff */
[----:B--2---:R-:W-:Y:S05]  /*3c30*/  @!P0 NANOSLEEP.SYNCS 0x989680 ;  /* 0x009896800000895d */ /* 0x004fea0003900000 */
[----:B------:R-:W2:Y:S02]  /*3c40*/  @!P0 SYNCS.PHASECHK.TRANS64 P0, [R2+URZ+0x31840], R9 ;  /* 0x03184009020085a7 */ /* 0x000ea400080010ff */
[----:B--2---:R-:W-:Y:S05]  /*3c50*/  @!P0 BRA `(.L_x_53) ;  /* 0xfffffffc00f08947 */ /* 0x004fea000383ffff */
[----:B------:R-:W-:Y:S05]  /*3c60*/  BRA `(.L_x_54) ;  /* 0xffffffd8003c7947 */ /* 0x000fea000383ffff */
.L_x_25:
[----:B------:R-:W-:-:S04]  /*3c70*/  SHF.L.U32 R4, R10, 0x1f, RZ ;  /* 0x0000001f0a047819 */ /* 0x000fc800000006ff */
[----:B------:R-:W-:-:S07]  /*3c80*/  MOV R5, R4 ;  /* 0x0000000400057202 */ /* 0x000fce0000000f00 */
.L_x_55:
[----:B-1----:R1:W2:Y:S02]  /*3c90*/  SYNCS.PHASECHK.TRANS64.TRYWAIT P0, [R2+URZ+0x31820], R5 ;  /* 0x03182005020075a7 */ /* 0x0022a400080011ff */
[----:B--2---:R-:W-:Y:S05]  /*3ca0*/  @!P0 NANOSLEEP.SYNCS 0x989680 ;  /* 0x009896800000895d */ /* 0x004fea0003900000 */
[----:B------:R-:W2:Y:S02]  /*3cb0*/  @!P0 SYNCS.PHASECHK.TRANS64 P0, [R2+URZ+0x31820], R5 ;  /* 0x03182005020085a7 */ /* 0x000ea400080010ff */
[----:B--2---:R-:W-:Y:S05]  /*3cc0*/  @!P0 BRA `(.L_x_55) ;  /* 0xfffffffc00f08947 */ /* 0x004fea000383ffff */
[----:B------:R-:W-:Y:S05]  /*3cd0*/  BRA `(.L_x_56) ;  /* 0xffffffdc00947947 */ /* 0x000fea000383ffff */
.L_x_26:
[----:B------:R-:W-:-:S07]  /*3ce0*/  MOV R5, R4 ;  /* 0x0000000400057202 */ /* 0x000fce0000000f00 */
.L_x_57:
[----:B-1----:R1:W2:Y:S02]  /*3cf0*/  SYNCS.PHASECHK.TRANS64.TRYWAIT P0, [R2+URZ+0x31828], R5 ;  /* 0x03182805020075a7 */ /* 0x0022a400080011ff */
[----:B--2---:R-:W-:Y:S05]  /*3d00*/  @!P0 NANOSLEEP.SYNCS 0x989680 ;  /* 0x009896800000895d */ /* 0x004fea0003900000 */
[----:B------:R-:W2:Y:S02]  /*3d10*/  @!P0 SYNCS.PHASECHK.TRANS64 P0, [R2+URZ+0x31828], R5 ;  /* 0x03182805020085a7 */ /* 0x000ea400080010ff */
[----:B--2---:R-:W-:Y:S05]  /*3d20*/  @!P0 BRA `(.L_x_57) ;  /* 0xfffffffc00f08947 */ /* 0x004fea000383ffff */
[----:B------:R-:W-:Y:S05]  /*3d30*/  BRA `(.L_x_58) ;  /* 0xffffffe000247947 */ /* 0x000fea000383ffff */
.L_x_27:
[----:B-1----:R-:W-:-:S07]  /*3d40*/  MOV R5, R4 ;  /* 0x0000000400057202 */ /* 0x002fce0000000f00 */
.L_x_59:
[----:B-1----:R1:W2:Y:S02]  /*3d50*/  SYNCS.PHASECHK.TRANS64.TRYWAIT P0, [R2+URZ+0x31830], R5 ;  /* 0x03183005020075a7 */ /* 0x0022a400080011ff */
[----:B--2---:R-:W-:Y:S05]  /*3d60*/  @!P0 NANOSLEEP.SYNCS 0x989680 ;  /* 0x009896800000895d */ /* 0x004fea0003900000 */
[----:B------:R-:W2:Y:S02]  /*3d70*/  @!P0 SYNCS.PHASECHK.TRANS64 P0, [R2+URZ+0x31830], R5 ;  /* 0x03183005020085a7 */ /* 0x000ea400080010ff */
[----:B--2---:R-:W-:Y:S05]  /*3d80*/  @!P0 BRA `(.L_x_59) ;  /* 0xfffffffc00f08947 */ /* 0x004fea000383ffff */
[----:B------:R-:W-:Y:S05]  /*3d90*/  BRA `(.L_x_60) ;  /* 0xffffffe000647947 */ /* 0x000fea000383ffff */
.L_x_28:
[-C--:B------:R-:W-:Y:S02]  /*3da0*/  MOV R20, R4.reuse ;  /* 0x0000000400147202 */ /* 0x080fe40000000f00 */
[----:B------:R-:W-:-:S07]  /*3db0*/  MOV R21, R4 ;  /* 0x0000000400157202 */ /* 0x000fce0000000f00 */
.L_x_61:
[----:B-1----:R1:W2:Y:S02]  /*3dc0*/  SYNCS.PHASECHK.TRANS64.TRYWAIT P0, [R2+URZ+0x31838], R21 ;  /* 0x03183815020075a7 */ /* 0x0022a400080011ff */
[----:B--2---:R-:W-:Y:S05]  /*3dd0*/  @!P0 NANOSLEEP.SYNCS 0x989680 ;  /* 0x009896800000895d */ /* 0x004fea0003900000 */
[----:B------:R-:W2:Y:S02]  /*3de0*/  @!P0 SYNCS.PHASECHK.TRANS64 P0, [R2+URZ+0x31838], R21 ;  /* 0x03183815020085a7 */ /* 0x000ea400080010ff */
[----:B--2---:R-:W-:Y:S05]  /*3df0*/  @!P0 BRA `(.L_x_61) ;  /* 0xfffffffc00f08947 */ /* 0x004fea000383ffff */
[----:B------:R-:W-:Y:S05]  /*3e00*/  BRA `(.L_x_62) ;  /* 0xffffffe0009c7947 */ /* 0x000fea000383ffff */
.L_x_33:
[----:B------:R-:W-:-:S07]  /*3e10*/  MOV R5, R4 ;  /* 0x0000000400057202 */ /* 0x000fce0000000f00 */
.L_x_63:
[----:B-1----:R1:W2:Y:S02]  /*3e20*/  SYNCS.PHASECHK.TRANS64.TRYWAIT P1, [R2+URZ+0x31860], R5 ;  /* 0x03186005020075a7 */ /* 0x0022a400080211ff */
[----:B--2---:R-:W-:Y:S05]  /*3e30*/  @!P1 NANOSLEEP.SYNCS 0x989680 ;  /* 0x009896800000995d */ /* 0x004fea0003900000 */
[----:B------:R-:W2:Y:S02]  /*3e40*/  @!P1 SYNCS.PHASECHK.TRANS64 P1, [R2+URZ+0x31860], R5 ;  /* 0x03186005020095a7 */ /* 0x000ea400080210ff */
[----:B--2---:R-:W-:Y:S05]  /*3e50*/  @!P1 BRA `(.L_x_63) ;  /* 0xfffffffc00f09947 */ /* 0x004fea000383ffff */
[----:B------:R-:W-:Y:S05]  /*3e60*/  BRA `(.L_x_64) ;  /* 0xffffffe400ec7947 */ /* 0x000fea000383ffff */
        .weak           $__internal_0_$__cuda_sm10x_tcgen05_guardrail_trap_col_being_dealloced_not_returned_by_alloc
        .type           $__internal_0_$__cuda_sm10x_tcgen05_guardrail_trap_col_being_dealloced_not_returned_by_alloc,@function
        .size           $__internal_0_$__cuda_sm10x_tcgen05_guardrail_trap_col_being_dealloced_not_returned_by_alloc,($__internal_1_$__cuda_sm10x_tcgen05_guardrail_trap_phase_invalid_during_alloc - $__internal_0_$__cuda_sm10x_tcgen05_guardrail_trap_col_being_dealloced_not_returned_by_alloc)
$__internal_0_$__cuda_sm10x_tcgen05_guardrail_trap_col_being_dealloced_not_returned_by_alloc:
[----:B------:R-:W-:Y:S05]  /*3e70*/  BPT.TRAP 0x1 ;  /* 0x000000040000795c */ /* 0x000fea0000300000 */
[----:B------:R-:W-:-:S04]  /*3e80*/  HFMA2 R3, -RZ, RZ, 0, 0 ;  /* 0x00000000ff037431 */ /* 0x000fc800000001ff */
[----:B------:R-:W-:Y:S05]  /*3e90*/  RET.REL.NODEC R2 `(_ZN9deep_gemm24sm100_fp8_gemm_1d1d_implILN4cute4UMMA5MajorE0ELS3_0ELj0ELj4096ELj7168ELj128ELj192ELj128ELj1ELj128ELj128ELj128ELj4ELj128ELj128ELj1ELb0ELj140ELNS_8GemmTypeE0ELb0EN7cutlass10bfloat16_tENS_16EpilogueIdentityEEEvPijjj14CUtensorMap_stS9_S9_S9_S9_) ;  /* 0xffffffc002587950 */ /* 0x000fea0003c3ffff */
        .weak           $__internal_1_$__cuda_sm10x_tcgen05_guardrail_trap_phase_invalid_during_alloc
        .type           $__internal_1_$__cuda_sm10x_tcgen05_guardrail_trap_phase_invalid_during_alloc,@function
        .size           $__internal_1_$__cuda_sm10x_tcgen05_guardrail_trap_phase_invalid_during_alloc,($__internal_2_$__cuda_sm10x_tcgen05_guardrail_trap_unallocated_columns_being_dealloced - $__internal_1_$__cuda_sm10x_tcgen05_guardrail_trap_phase_invalid_during_alloc)
$__internal_1_$__cuda_sm10x_tcgen05_guardrail_trap_phase_invalid_during_alloc:
[----:B------:R-:W-:Y:S05]  /*3ea0*/  BPT.TRAP 0x1 ;  /* 0x000000040000795c */ /* 0x000fea0000300000 */
[----:B------:R-:W-:-:S04]  /*3eb0*/  MOV R5, 0x0 ;  /* 0x0000000000057802 */ /* 0x000fc80000000f00 */
[----:B------:R-:W-:Y:S05]  /*3ec0*/  RET.REL.NODEC R4 `(_ZN9deep_gemm24sm100_fp8_gemm_1d1d_implILN4cute4UMMA5MajorE0ELS3_0ELj0ELj4096ELj7168ELj128ELj192ELj128ELj1ELj128ELj128ELj128ELj4ELj128ELj128ELj1ELb0ELj140ELNS_8GemmTypeE0ELb0EN7cutlass10bfloat16_tENS_16EpilogueIdentityEEEvPijjj14CUtensorMap_stS9_S9_S9_S9_) ;  /* 0xffffffc0044c7950 */ /* 0x000fea0003c3ffff */
        .weak           $__internal_2_$__cuda_sm10x_tcgen05_guardrail_trap_unallocated_columns_being_dealloced
        .type           $__internal_2_$__cuda_sm10x_tcgen05_guardrail_trap_unallocated_columns_being_dealloced,@function
        .size           $__internal_2_$__cuda_sm10x_tcgen05_guardrail_trap_unallocated_columns_being_dealloced,($__internal_3_$__cuda_sm20_div_u16 - $__internal_2_$__cuda_sm10x_tcgen05_guardrail_trap_unallocated_columns_being_dealloced)
$__internal_2_$__cuda_sm10x_tcgen05_guardrail_trap_unallocated_columns_being_dealloced:
[----:B------:R-:W-:Y:S05]  /*3ed0*/  BPT.TRAP 0x1 ;  /* 0x000000040000795c */ /* 0x000fea0000300000 */
[----:B------:R-:W-:-:S04]  /*3ee0*/  HFMA2 R3, -RZ, RZ, 0, 0 ;  /* 0x00000000ff037431 */ /* 0x000fc800000001ff */
[----:B------:R-:W-:Y:S05]  /*3ef0*/  RET.REL.NODEC R2 `(_ZN9deep_gemm24sm100_fp8_gemm_1d1d_implILN4cute4UMMA5MajorE0ELS3_0ELj0ELj4096ELj7168ELj128ELj192ELj128ELj1ELj128ELj128ELj128ELj4ELj128ELj128ELj1ELb0ELj140ELNS_8GemmTypeE0ELb0EN7cutlass10bfloat16_tENS_16EpilogueIdentityEEEvPijjj14CUtensorMap_stS9_S9_S9_S9_) ;  /* 0xffffffc002407950 */ /* 0x000fea0003c3ffff */
        .weak           $__internal_3_$__cuda_sm20_div_u16
        .type           $__internal_3_$__cuda_sm20_div_u16,@function
        .size           $__internal_3_$__cuda_sm20_div_u16,(.L_x_69 - $__internal_3_$__cuda_sm20_div_u16)
$__internal_3_$__cuda_sm20_div_u16:
[----:B------:R-:W1:Y:S01]  /*3f00*/  I2F.U16 R6, R7 ;  /* 0x0000000700067306 */ /* 0x000e620000101000 */
[----:B------:R-:W-:-:S07]  /*3f10*/  IMAD.MOV.U32 R4, RZ, RZ, 0x4b800000 ;  /* 0x4b800000ff047424 */ /* 0x000fce00078e00ff */
[----:B------:R-:W-:Y:S01]  /*3f20*/  I2F.U16.RZ R5, R5 ;  /* 0x0000000500057306 */ /* 0x000fe2000010d000 */
[C---:B-1----:R-:W-:Y:S02]  /*3f30*/  FSETP.GEU.AND P1, PT, |R6|.reuse, 1.175494350822287508e-38, PT ;  /* 0x008000000600780b */ /* 0x042fe40003f2e200 */
[----:B------:R-:W-:Y:S02]  /*3f40*/  FSETP.GT.AND P3, PT, |R6|, 8.50705917302346158658e+37, PT ;  /* 0x7e8000000600780b */ /* 0x000fe40003f64200 */
[----:B------:R-:W-:Y:S02]  /*3f50*/  FSEL R4, R4, 1, !P1 ;  /* 0x3f80000004047808 */ /* 0x000fe40004800000 */
[----:B------:R-:W-:Y:S02]  /*3f60*/  ISETP.NE.U32.AND P1, PT, R7, RZ, PT ;  /* 0x000000ff0700720c */ /* 0x000fe40003f25070 */
[----:B------:R-:W-:-:S05]  /*3f70*/  FSEL R4, R4, 0.25, !P3 ;  /* 0x3e80000004047808 */ /* 0x000fca0005800000 */
[----:B------:R-:W-:-:S06]  /*3f80*/  FMUL R6, R6, R4 ;  /* 0x0000000406067220 */ /* 0x000fcc0000400000 */
[----:B------:R-:W1:Y:S02]  /*3f90*/  MUFU.RCP R6, R6 ;  /* 0x0000000600067308 */ /* 0x000e640000001000 */
[----:B-1----:R-:W-:-:S04]  /*3fa0*/  FMUL R4, R4, R6 ;  /* 0x0000000604047220 */ /* 0x002fc80000400000 */
[----:B------:R-:W-:-:S04]  /*3fb0*/  VIADD R4, R4, 0x2 ;  /* 0x0000000204047836 */ /* 0x000fc80000000000 */
[----:B------:R-:W-:Y:S01]  /*3fc0*/  FMUL.RZ R4, R5, R4 ;  /* 0x0000000405047220 */ /* 0x000fe2000040c000 */
[----:B------:R-:W-:-:S03]  /*3fd0*/  HFMA2 R5, -RZ, RZ, 0, 0 ;  /* 0x00000000ff057431 */ /* 0x000fc600000001ff */
[----:B------:R1:W2:Y:S02]  /*3fe0*/  F2I.U32.TRUNC.NTZ R41, R4 ;  /* 0x0000000400297305 */ /* 0x0002a4000020f000 */
[----:B-1----:R-:W-:Y:S01]  /*3ff0*/  IMAD.MOV.U32 R4, RZ, RZ, R2 ;  /* 0x000000ffff047224 */ /* 0x002fe200078e0002 */
[----:B--2---:R-:W-:Y:S02]  /*4000*/  LOP3.LUT R41, R41, 0xffff, RZ, 0xc0, !PT ;  /* 0x0000ffff29297812 */ /* 0x004fe400078ec0ff */
[----:B------:R-:W-:Y:S01]  /*4010*/  @!P1 MOV R41, 0xffffffff ;  /* 0xffffffff00299802 */ /* 0x000fe20000000f00 */
[----:B------:R-:W-:Y:S06]  /*4020*/  RET.REL.NODEC R4 `(_ZN9deep_gemm24sm100_fp8_gemm_1d1d_implILN4cute4UMMA5MajorE0ELS3_0ELj0ELj4096ELj7168ELj128ELj192ELj128ELj1ELj128ELj128ELj128ELj4ELj128ELj128ELj1ELb0ELj140ELNS_8GemmTypeE0ELb0EN7cutlass10bfloat16_tENS_16EpilogueIdentityEEEvPijjj14CUtensorMap_stS9_S9_S9_S9_) ;  /* 0xffffffbc04f47950 */ /* 0x000fec0003c3ffff */
.L_x_65:
[----:B------:R-:W-:-:S00]  /*4030*/  BRA `(.L_x_65) ;  /* 0xfffffffc00fc7947 */ /* 0x000fc0000383ffff */
[----:B------:R-:W-:-:S00]  /*4040*/  NOP ;  /* 0x0000000000007918 */ /* 0x000fc00000000000 */
        /* <DEDUP_REMOVED lines=11> */
.L_x_69:


//--------------------- .nv.shared._ZN9deep_gemm24sm100_fp8_gemm_1d1d_implILN4cute4UMMA5MajorE0ELS3_0ELj0ELj4096ELj7168ELj128ELj192ELj128ELj1ELj128ELj128ELj128ELj4ELj128ELj128ELj1ELb0ELj140ELNS_8GemmTypeE0ELb0EN7cutlass10bfloat16_tENS_16EpilogueIdentityEEEvPijjj14CUtensorMap_stS9_S9_S9_S9_ --------------------------
	.section	.nv.shared._ZN9deep_gemm24sm100_fp8_gemm_1d1d_implILN4cute4UMMA5MajorE0ELS3_0ELj0ELj4096ELj7168ELj128ELj192ELj128ELj1ELj128ELj128ELj128ELj4ELj128ELj128ELj1ELb0ELj140ELNS_8GemmTypeE0ELb0EN7cutlass10bfloat16_tENS_16EpilogueIdentityEEEvPijjj14CUtensorMap_stS9_S9_S9_S9_,"aw",@nobits
	.sectionflags	@""
	.align	1024
	.zero		1024


//--------------------- .nv.shared.reserved.0     --------------------------
	.section	.nv.shared.reserved.0,"aw",@nobits
	.align	8
	.weak		__nv_reservedSMEM_offset_0_alias
	.size		__nv_reservedSMEM_offset_0_alias, 0, 64
	.other		__nv_reservedSMEM_offset_0_alias,@"STO_CUDA_RESERVED_SHARED STV_DEFAULT"
__nv_reservedSMEM_offset_0_alias:
	.zero		0
.nv.shared.reserved.0:
	.zero		64
	.weak		__nv_reservedSMEM_allocation_phase
	.type		__nv_reservedSMEM_allocation_phase,@object
	.size		__nv_reservedSMEM_allocation_phase,(.L_0 - __nv_reservedSMEM_allocation_phase)
__nv_reservedSMEM_allocation_phase:
	.zero		1
.L_0:
	.zero		7
	.weak		__nv_reservedSMEM_devtool_atexit_pc
	.type		__nv_reservedSMEM_devtool_atexit_pc,@object
	.size		__nv_reservedSMEM_devtool_atexit_pc,(__nv_reservedSMEM_allocation_mask - __nv_reservedSMEM_devtool_atexit_pc)
__nv_reservedSMEM_devtool_atexit_pc:
	.zero		8
	.weak		__nv_reservedSMEM_allocation_mask
	.type		__nv_reservedSMEM_allocation_mask,@object
	.size		__nv_reservedSMEM_allocation_mask,(.L_2 - __nv_reservedSMEM_allocation_mask)
__nv_reservedSMEM_allocation_mask:
	.zero		4
.L_2:


//--------------------- .nv.global                --------------------------
	.section	.nv.global,"aw",@nobits
.nv.global:
	.type		_ZN47_INTERNAL_b74712db_9_kernel_cu_0aeca9f0_28951774cute1_E,@object
	.size		_ZN47_INTERNAL_b74712db_9_kernel_cu_0aeca9f0_28951774cute1_E,(_ZN47_INTERNAL_b74712db_9_kernel_cu_0aeca9f0_28951774cuda3std3__45__cpo6cbeginE - _ZN47_INTERNAL_b74712db_9_kernel_cu_0aeca9f0_28951774cute1_E)
_ZN47_INTERNAL_b74712db_9_kernel_cu_0aeca9f0_28951774cute1_E:
	.zero		1
	.type		_ZN47_INTERNAL_b74712db_9_kernel_cu_0aeca9f0_28951774cuda3std3__45__cpo6cbeginE,@object
	.size		_ZN47_INTERNAL_b74712db_9_kernel_cu_0aeca9f0_28951774cuda3std3__45__cpo6cbeginE,(_ZN47_INTERNAL_b74712db_9_kernel_cu_0aeca9f0_28951774cuda3std3__48in_placeE - _ZN47_INTERNAL_b74712db_9_kernel_cu_0aeca9f0_28951774cuda3std3__45__cpo6cbeginE)
_ZN47_INTERNAL_b74712db_9_kernel_cu_0aeca9f0_28951774cuda3std3__45__cpo6cbeginE:
	.zero		1
	.type		_ZN47_INTERNAL_b74712db_9_kernel_cu_0aeca9f0_28951774cuda3std3__48in_placeE,@object
	.size		_ZN47_INTERNAL_b74712db_9_kernel_cu_0aeca9f0_28951774cuda3std3__48in_placeE,(_ZN47_INTERNAL_b74712db_9_kernel_cu_0aeca9f0_28951774cuda3std6ranges3__45__cpo9iter_moveE - _ZN47_INTERNAL_b74712db_9_kernel_cu_0aeca9f0_28951774cuda3std3__48in_placeE)
_ZN47_INTERNAL_b74712db_9_kernel_cu_0aeca9f0_28951774cuda3std3__48in_placeE:
	.zero		1
	.type		_ZN47_INTERNAL_b74712db_9_kernel_cu_0aeca9f0_28951774cuda3std6ranges3__45__cpo9iter_moveE,@object
	.size		_ZN47_INTERNAL_b74712db_9_kernel_cu_0aeca9f0_28951774cuda3std6ranges3__45__cpo9iter_moveE,(_ZN47_INTERNAL_b74712db_9_kernel_cu_0aeca9f0_28951774cuda3std3__45__cpo5beginE - _ZN47_INTERNAL_b74712db_9_kernel_cu_0aeca9f0_28951774cuda3std6ranges3__45__cpo9iter_moveE)
_ZN47_INTERNAL_b74712db_9_kernel_cu_0aeca9f0_28951774cuda3std6ranges3__45__cpo9iter_moveE:
	.zero		1
	.type		_ZN47_INTERNAL_b74712db_9_kernel_cu_0aeca9f0_28951774cuda3std3__45__cpo5beginE,@object
	.size		_ZN47_INTERNAL_b74712db_9_kernel_cu_0aeca9f0_28951774cuda3std3__45__cpo5beginE,(_ZN47_INTERNAL_b74712db_9_kernel_cu_0aeca9f0_28951774cuda3std3__449_GLOBAL__N__b74712db_9_kernel_cu_0aeca9f0_28951776ignoreE - _ZN47_INTERNAL_b74712db_9_kernel_cu_0aeca9f0_28951774cuda3std3__45__cpo5beginE)
_ZN47_INTERNAL_b74712db_9_kernel_cu_0aeca9f0_28951774cuda3std3__45__cpo5beginE:
	.zero		1
	.type		_ZN47_INTERNAL_b74712db_9_kernel_cu_0aeca9f0_28951774cuda3std3__449_GLOBAL__N__b74712db_9_kernel_cu_0aeca9f0_28951776ignoreE,@object
	.size		_ZN47_INTERNAL_b74712db_9_kernel_cu_0aeca9f0_28951774cuda3std3__449_GLOBAL__N__b74712db_9_kernel_cu_0aeca9f0_28951776ignoreE,(_ZN47_INTERNAL_b74712db_9_kernel_cu_0aeca9f0_28951774cute7productE - _ZN47_INTERNAL_b74712db_9_kernel_cu_0aeca9f0_28951774cuda3std3__449_GLOBAL__N__b74712db_9_kernel_cu_0aeca9f0_28951776ignoreE)
_ZN47_INTERNAL_b74712db_9_kernel_cu_0aeca9f0_28951774cuda3std3__449_GLOBAL__N__b74712db_9_kernel_cu_0aeca9f0_28951776ignoreE:
	.zero		1
	.type		_ZN47_INTERNAL_b74712db_9_kernel_cu_0aeca9f0_28951774cute7productE,@object
	.size		_ZN47_INTERNAL_b74712db_9_kernel_cu_0aeca9f0_28951774cute7productE,(_ZN47_INTERNAL_b74712db_9_kernel_cu_0aeca9f0_28951774cuda3std3__45__cpo3endE - _ZN47_INTERNAL_b74712db_9_kernel_cu_0aeca9f0_28951774cute7productE)
_ZN47_INTERNAL_b74712db_9_kernel_cu_0aeca9f0_28951774cute7productE:
	.zero		1
	.type		_ZN47_INTERNAL_b74712db_9_kernel_cu_0aeca9f0_28951774cuda3std3__45__cpo3endE,@object
	.size		_ZN47_INTERNAL_b74712db_9_kernel_cu_0aeca9f0_28951774cuda3std3__45__cpo3endE,(_ZN47_INTERNAL_b74712db_9_kernel_cu_0aeca9f0_28951774cuda3std3__419piecewise_constructE - _ZN47_INTERNAL_b74712db_9_kernel_cu_0aeca9f0_28951774cuda3std3__45__cpo3endE)
_ZN47_INTERNAL_b74712db_9_kernel_cu_0aeca9f0_28951774cuda3std3__45__cpo3endE:
	.zero		1
	.type		_ZN47_INTERNAL_b74712db_9_kernel_cu_0aeca9f0_28951774cuda3std3__419piecewise_constructE,@object
	.size		_ZN47_INTERNAL_b74712db_9_kernel_cu_0aeca9f0_28951774cuda3std3__419piecewise_constructE,(_ZN47_INTERNAL_b74712db_9_kernel_cu_0aeca9f0_28951774cuda3std3__45__cpo4cendE - _ZN47_INTERNAL_b74712db_9_kernel_cu_0aeca9f0_28951774cuda3std3__419piecewise_constructE)
_ZN47_INTERNAL_b74712db_9_kernel_cu_0aeca9f0_28951774cuda3std3__419piecewise_constructE:
	.zero		1
	.type		_ZN47_INTERNAL_b74712db_9_kernel_cu_0aeca9f0_28951774cuda3std3__45__cpo4cendE,@object
	.size		_ZN47_INTERNAL_b74712db_9_kernel_cu_0aeca9f0_28951774cuda3std3__45__cpo4cendE,(_ZN47_INTERNAL_b74712db_9_kernel_cu_0aeca9f0_28951774cuda3std6ranges3__45__cpo4swapE - _ZN47_INTERNAL_b74712db_9_kernel_cu_0aeca9f0_28951774cuda3std3__45__cpo4cendE)
_ZN47_INTERNAL_b74712db_9_kernel_cu_0aeca9f0_28951774cuda3std3__45__cpo4cendE:
	.zero		1
	.type		_ZN47_INTERNAL_b74712db_9_kernel_cu_0aeca9f0_28951774cuda3std6ranges3__45__cpo4swapE,@object
	.size		_ZN47_INTERNAL_b74712db_9_kernel_cu_0aeca9f0_28951774cuda3std6ranges3__45__cpo4swapE,(.L_10 - _ZN47_INTERNAL_b74712db_9_kernel_cu_0aeca9f0_28951774cuda3std6ranges3__45__cpo4swapE)
_ZN47_INTERNAL_b74712db_9_kernel_cu_0aeca9f0_28951774cuda3std6ranges3__45__cpo4swapE:
	.zero		1
.L_10:


//--------------------- .nv.constant0._ZN9deep_gemm24sm100_fp8_gemm_1d1d_implILN4cute4UMMA5MajorE0ELS3_0ELj0ELj4096ELj7168ELj128ELj192ELj128ELj1ELj128ELj128ELj128ELj4ELj128ELj128ELj1ELb0ELj140ELNS_8GemmTypeE0ELb0EN7cutlass10bfloat16_tENS_16EpilogueIdentityEEEvPijjj14CUtensorMap_stS9_S9_S9_S9_ --------------------------
	.section	.nv.constant0._ZN9deep_gemm24sm100_fp8_gemm_1d1d_implILN4cute4UMMA5MajorE0ELS3_0ELj0ELj4096ELj7168ELj128ELj192ELj128ELj1ELj128ELj128ELj128ELj4ELj128ELj128ELj1ELb0ELj140ELNS_8GemmTypeE0ELb0EN7cutlass10bfloat16_tENS_16EpilogueIdentityEEEvPijjj14CUtensorMap_stS9_S9_S9_S9_,"a",@progbits
	.sectionflags	@""
	.align	4
.nv.constant0._ZN9deep_gemm24sm100_fp8_gemm_1d1d_implILN4cute4UMMA5MajorE0ELS3_0ELj0ELj4096ELj7168ELj128ELj192ELj128ELj1ELj128ELj128ELj128ELj4ELj128ELj128ELj1ELb0ELj140ELNS_8GemmTypeE0ELb0EN7cutlass10bfloat16_tENS_16EpilogueIdentityEEEvPijjj14CUtensorMap_stS9_S9_S9_S9_:
	.zero		1600


//--------------------- SYMBOLS --------------------------

	.type		.nv.reservedSmem.offset0,@object
	.size		.nv.reservedSmem.offset0,0x4
	.type		.nv.reservedSmem.cap,@object
	.size		.nv.reservedSmem.cap,0x4
